// auto-generated by cutlass_sweep.gemm — config: {"arch": "sm_100", "cluster_m": 1, "cluster_n": 1, "dtype": "bf16", "dtype_b": "bf16", "layout": "nn", "stages": 0, "tile_k": 128, "tile_m": 128, "tile_n": 128}
#include "cutlass/cutlass.h"
#include "cutlass/gemm/collective/collective_builder.hpp"
#include "cutlass/gemm/device/gemm_universal_adapter.h"
#include "cutlass/gemm/kernel/gemm_universal.hpp"
#include "cutlass/epilogue/collective/collective_builder.hpp"

using ElemA = cutlass::bfloat16_t;
using ElemB = cutlass::bfloat16_t;
using ElemCD = cutlass::bfloat16_t;
using Acc  = float;
using TileShape    = cute::Shape<cute::_128, cute::_128, cute::_128>;
using ClusterShape = cute::Shape<cute::_1, cute::_1, cute::_1>;

using CollectiveEpilogue = typename cutlass::epilogue::collective::CollectiveBuilder<
    cutlass::arch::Sm100, cutlass::arch::OpClassTensorOp,
    TileShape, ClusterShape,
    cutlass::epilogue::collective::EpilogueTileAuto,
    Acc, Acc,
    ElemCD, cutlass::layout::RowMajor, 128 / cutlass::sizeof_bits<ElemCD>::value,
    ElemCD, cutlass::layout::RowMajor, 128 / cutlass::sizeof_bits<ElemCD>::value,
    cutlass::epilogue::collective::EpilogueScheduleAuto
  >::CollectiveOp;

using CollectiveMainloop = typename cutlass::gemm::collective::CollectiveBuilder<
    cutlass::arch::Sm100, cutlass::arch::OpClassTensorOp,
    ElemA, cutlass::layout::RowMajor, 128 / cutlass::sizeof_bits<ElemA>::value,
    ElemB, cutlass::layout::RowMajor, 128 / cutlass::sizeof_bits<ElemB>::value,
    Acc,
    TileShape, ClusterShape,
    cutlass::gemm::collective::StageCountAutoCarveout<static_cast<int>(sizeof(typename CollectiveEpilogue::SharedStorage))>,
    cutlass::gemm::collective::KernelScheduleAuto
  >::CollectiveOp;

using GemmKernel = cutlass::gemm::kernel::GemmUniversal<
    cute::Shape<int,int,int,int>,
    CollectiveMainloop,
    CollectiveEpilogue
>;
using Gemm = cutlass::gemm::device::GemmUniversalAdapter<GemmKernel>;

// Force the device kernel symbol into the cubin without needing a host main.
auto* _anchor = &cutlass::device_kernel<GemmKernel>;


// ===== COMPILED SASS (sm_100a) =====

	.target	sm_100a

	.elftype	@"ET_EXEC"


//--------------------- .note.nv.tkinfo           --------------------------
	.section	.note.nv.tkinfo,"",@"SHT_NOTE"
	.sectionflags	@"SHF_NOTE_NV_TKINFO"
	.tkinfo
        /*0018*/ 	.word	0x00000002
        /*0030*/ 	.string	""
        /*0030*/ 	.string	"ptxas"
        /*0030*/ 	.string	"Cuda compilation tools, release 13.0, V13.0.88"
        /*0030*/ 	.string	"Build cuda_13.0.r13.0/compiler.36424714_0"
        /*0030*/ 	.string	"-arch sm_100a -m 64 "



//--------------------- .note.nv.cuinfo           --------------------------
	.section	.note.nv.cuinfo,"",@"SHT_NOTE"
	.sectionflags	@"SHF_NOTE_NV_CUINFO"
        /*0018*/ 	.short	0x0002
        /*001a*/ 	.short	0x0064
        /*001c*/ 	.short	0x0082
	.zero		2


//--------------------- .nv.info                  --------------------------
	.section	.nv.info,"",@"SHT_CUDA_INFO"
	.align	4


	//----- nvinfo : EIATTR_REGCOUNT
	.align		4
        /*0000*/ 	.byte	0x04, 0x2f
        /*0002*/ 	.short	(.L_19 - .L_18)
	.align		4
.L_18:
        /*0004*/ 	.word	index@(_ZN7cutlass13device_kernelINS_4gemm6kernel13GemmUniversalIN4cute5tupleIJiiiiEEENS1_10collective13CollectiveMmaINS1_35MainloopSm100TmaUmmaWarpSpecializedILi3ELi2ELi4ENS5_IJNS4_1CILi1EEESB_SB_EEEEENS5_IJNSA_ILi128EEESE_SE_EEENS_10bfloat16_tENS5_IJlSB_lEEESG_NS5_IJSB_llEEENS4_8TiledMMAINS4_8MMA_AtomIJNS4_20SM100_MMA_F16BF16_SSISG_SG_fLi128ELi128ELNS4_4UMMA5MajorE0ELSN_1ELNSM_7ScaleInE0ELSO_0EEEEEENS4_6LayoutISC_NS5_IJNSA_ILi0EEESS_SS_EEEEENS5_IJNS4_10UnderscoreESV_SV_EEEEENS4_13SM90_TMA_LOADENS4_14ComposedLayoutINS4_7SwizzleILi3ELi4ELi3EEENS4_18smem_ptr_flag_bitsILi16EEENSR_INS5_IJNSA_ILi8EEENSA_ILi64EEEEEENS5_IJS15_SB_EEEEEEEvNS4_8identityESY_NSZ_IS11_S13_NSR_INS5_IJS15_S14_EEENS5_IJSB_S15_EEEEEEEvS1A_EENS_8epilogue10collective18CollectiveEpilogueINS1G_23Sm100TmaWarpSpecializedILi4ELi2ELi32ELb1ELb0EEEJSF_NS5_IJNSR_ISE_SB_EENSR_INSA_ILi32EEESB_EEEEESG_SH_SG_SH_NS1G_6fusion15FusionCallbacksIS1K_NS1P_17LinearCombinationISG_fSG_fLNS_15FloatRoundStyleE2EEESF_S1O_JEEENS4_5SM1004TMEM4LOAD26SM100_TMEM_LOAD_32dp32b32xESY_NSZ_INS10_ILi2ELi4ELi3EEES13_NSR_INS5_IJS14_S1M_EEENS5_IJS1M_SB_EEEEEEENS4_39AutoVectorizingCopyWithAssumedAlignmentILi128EEENS4_14SM90_TMA_STOREES23_S25_S25_EEEvvEEEEvNT_6ParamsE)
        /*0008*/ 	.word	0x0000006e


	//----- nvinfo : EIATTR_FRAME_SIZE
	.align		4
.L_19:
        /*000c*/ 	.byte	0x04, 0x11
        /*000e*/ 	.short	(.L_21 - .L_20)
	.align		4
.L_20:
        /*0010*/ 	.word	index@($__internal_2_$__cuda_sm10x_tcgen05_guardrail_trap_unallocated_columns_being_dealloced)
        /*0014*/ 	.word	0x00000000


	//----- nvinfo : EIATTR_FRAME_SIZE
	.align		4
.L_21:
        /*0018*/ 	.byte	0x04, 0x11
        /*001a*/ 	.short	(.L_23 - .L_22)
	.align		4
.L_22:
        /*001c*/ 	.word	index@($__internal_1_$__cuda_sm10x_tcgen05_guardrail_trap_phase_invalid_during_alloc)
        /*0020*/ 	.word	0x00000000


	//----- nvinfo : EIATTR_FRAME_SIZE
	.align		4
.L_23:
        /*0024*/ 	.byte	0x04, 0x11
        /*0026*/ 	.short	(.L_25 - .L_24)
	.align		4
.L_24:
        /*0028*/ 	.word	index@($__internal_0_$__cuda_sm10x_tcgen05_guardrail_trap_col_being_dealloced_not_returned_by_alloc)
        /*002c*/ 	.word	0x00000000


	//----- nvinfo : EIATTR_FRAME_SIZE
	.align		4
.L_25:
        /*0030*/ 	.byte	0x04, 0x11
        /*0032*/ 	.short	(.L_27 - .L_26)
	.align		4
.L_26:
        /*0034*/ 	.word	index@(_ZN7cutlass13device_kernelINS_4gemm6kernel13GemmUniversalIN4cute5tupleIJiiiiEEENS1_10collective13CollectiveMmaINS1_35MainloopSm100TmaUmmaWarpSpecializedILi3ELi2ELi4ENS5_IJNS4_1CILi1EEESB_SB_EEEEENS5_IJNSA_ILi128EEESE_SE_EEENS_10bfloat16_tENS5_IJlSB_lEEESG_NS5_IJSB_llEEENS4_8TiledMMAINS4_8MMA_AtomIJNS4_20SM100_MMA_F16BF16_SSISG_SG_fLi128ELi128ELNS4_4UMMA5MajorE0ELSN_1ELNSM_7ScaleInE0ELSO_0EEEEEENS4_6LayoutISC_NS5_IJNSA_ILi0EEESS_SS_EEEEENS5_IJNS4_10UnderscoreESV_SV_EEEEENS4_13SM90_TMA_LOADENS4_14ComposedLayoutINS4_7SwizzleILi3ELi4ELi3EEENS4_18smem_ptr_flag_bitsILi16EEENSR_INS5_IJNSA_ILi8EEENSA_ILi64EEEEEENS5_IJS15_SB_EEEEEEEvNS4_8identityESY_NSZ_IS11_S13_NSR_INS5_IJS15_S14_EEENS5_IJSB_S15_EEEEEEEvS1A_EENS_8epilogue10collective18CollectiveEpilogueINS1G_23Sm100TmaWarpSpecializedILi4ELi2ELi32ELb1ELb0EEEJSF_NS5_IJNSR_ISE_SB_EENSR_INSA_ILi32EEESB_EEEEESG_SH_SG_SH_NS1G_6fusion15FusionCallbacksIS1K_NS1P_17LinearCombinationISG_fSG_fLNS_15FloatRoundStyleE2EEESF_S1O_JEEENS4_5SM1004TMEM4LOAD26SM100_TMEM_LOAD_32dp32b32xESY_NSZ_INS10_ILi2ELi4ELi3EEES13_NSR_INS5_IJS14_S1M_EEENS5_IJS1M_SB_EEEEEEENS4_39AutoVectorizingCopyWithAssumedAlignmentILi128EEENS4_14SM90_TMA_STOREES23_S25_S25_EEEvvEEEEvNT_6ParamsE)
        /*0038*/ 	.word	0x00000000


	//----- nvinfo : EIATTR_MIN_STACK_SIZE
	.align		4
.L_27:
        /*003c*/ 	.byte	0x04, 0x12
        /*003e*/ 	.short	(.L_29 - .L_28)
	.align		4
.L_28:
        /*0040*/ 	.word	index@(_ZN7cutlass13device_kernelINS_4gemm6kernel13GemmUniversalIN4cute5tupleIJiiiiEEENS1_10collective13CollectiveMmaINS1_35MainloopSm100TmaUmmaWarpSpecializedILi3ELi2ELi4ENS5_IJNS4_1CILi1EEESB_SB_EEEEENS5_IJNSA_ILi128EEESE_SE_EEENS_10bfloat16_tENS5_IJlSB_lEEESG_NS5_IJSB_llEEENS4_8TiledMMAINS4_8MMA_AtomIJNS4_20SM100_MMA_F16BF16_SSISG_SG_fLi128ELi128ELNS4_4UMMA5MajorE0ELSN_1ELNSM_7ScaleInE0ELSO_0EEEEEENS4_6LayoutISC_NS5_IJNSA_ILi0EEESS_SS_EEEEENS5_IJNS4_10UnderscoreESV_SV_EEEEENS4_13SM90_TMA_LOADENS4_14ComposedLayoutINS4_7SwizzleILi3ELi4ELi3EEENS4_18smem_ptr_flag_bitsILi16EEENSR_INS5_IJNSA_ILi8EEENSA_ILi64EEEEEENS5_IJS15_SB_EEEEEEEvNS4_8identityESY_NSZ_IS11_S13_NSR_INS5_IJS15_S14_EEENS5_IJSB_S15_EEEEEEEvS1A_EENS_8epilogue10collective18CollectiveEpilogueINS1G_23Sm100TmaWarpSpecializedILi4ELi2ELi32ELb1ELb0EEEJSF_NS5_IJNSR_ISE_SB_EENSR_INSA_ILi32EEESB_EEEEESG_SH_SG_SH_NS1G_6fusion15FusionCallbacksIS1K_NS1P_17LinearCombinationISG_fSG_fLNS_15FloatRoundStyleE2EEESF_S1O_JEEENS4_5SM1004TMEM4LOAD26SM100_TMEM_LOAD_32dp32b32xESY_NSZ_INS10_ILi2ELi4ELi3EEES13_NSR_INS5_IJS14_S1M_EEENS5_IJS1M_SB_EEEEEEENS4_39AutoVectorizingCopyWithAssumedAlignmentILi128EEENS4_14SM90_TMA_STOREES23_S25_S25_EEEvvEEEEvNT_6ParamsE)
        /*0044*/ 	.word	0x00000000
.L_29:


//--------------------- .nv.compat                --------------------------
	.section	.nv.compat,"",@"SHT_CUDA_COMPAT_INFO"
	.align	4
        /*0000*/ 	.byte	0x02, 0x09, 0x01, 0x00, 0x02, 0x02, 0x02, 0x00, 0x02, 0x05, 0x05, 0x00, 0x03, 0x07, 0x01, 0x01
        /*0010*/ 	.byte	0x02, 0x03, 0x01, 0x00, 0x02, 0x06, 0x01, 0x00, 0x04, 0x0b, 0x08, 0x00, 0x09, 0x00, 0x00, 0x00
        /*0020*/ 	.byte	0x00, 0x00, 0x00, 0x00


//--------------------- .nv.info._ZN7cutlass13device_kernelINS_4gemm6kernel13GemmUniversalIN4cute5tupleIJiiiiEEENS1_10collective13CollectiveMmaINS1_35MainloopSm100TmaUmmaWarpSpecializedILi3ELi2ELi4ENS5_IJNS4_1CILi1EEESB_SB_EEEEENS5_IJNSA_ILi128EEESE_SE_EEENS_10bfloat16_tENS5_IJlSB_lEEESG_NS5_IJSB_llEEENS4_8TiledMMAINS4_8MMA_AtomIJNS4_20SM100_MMA_F16BF16_SSISG_SG_fLi128ELi128ELNS4_4UMMA5MajorE0ELSN_1ELNSM_7ScaleInE0ELSO_0EEEEEENS4_6LayoutISC_NS5_IJNSA_ILi0EEESS_SS_EEEEENS5_IJNS4_10UnderscoreESV_SV_EEEEENS4_13SM90_TMA_LOADENS4_14ComposedLayoutINS4_7SwizzleILi3ELi4ELi3EEENS4_18smem_ptr_flag_bitsILi16EEENSR_INS5_IJNSA_ILi8EEENSA_ILi64EEEEEENS5_IJS15_SB_EEEEEEEvNS4_8identityESY_NSZ_IS11_S13_NSR_INS5_IJS15_S14_EEENS5_IJSB_S15_EEEEEEEvS1A_EENS_8epilogue10collective18CollectiveEpilogueINS1G_23Sm100TmaWarpSpecializedILi4ELi2ELi32ELb1ELb0EEEJSF_NS5_IJNSR_ISE_SB_EENSR_INSA_ILi32EEESB_EEEEESG_SH_SG_SH_NS1G_6fusion15FusionCallbacksIS1K_NS1P_17LinearCombinationISG_fSG_fLNS_15FloatRoundStyleE2EEESF_S1O_JEEENS4_5SM1004TMEM4LOAD26SM100_TMEM_LOAD_32dp32b32xESY_NSZ_INS10_ILi2ELi4ELi3EEES13_NSR_INS5_IJS14_S1M_EEENS5_IJS1M_SB_EEEEEEENS4_39AutoVectorizingCopyWithAssumedAlignmentILi128EEENS4_14SM90_TMA_STOREES23_S25_S25_EEEvvEEEEvNT_6ParamsE --------------------------
	.section	.nv.info._ZN7cutlass13device_kernelINS_4gemm6kernel13GemmUniversalIN4cute5tupleIJiiiiEEENS1_10collective13CollectiveMmaINS1_35MainloopSm100TmaUmmaWarpSpecializedILi3ELi2ELi4ENS5_IJNS4_1CILi1EEESB_SB_EEEEENS5_IJNSA_ILi128EEESE_SE_EEENS_10bfloat16_tENS5_IJlSB_lEEESG_NS5_IJSB_llEEENS4_8TiledMMAINS4_8MMA_AtomIJNS4_20SM100_MMA_F16BF16_SSISG_SG_fLi128ELi128ELNS4_4UMMA5MajorE0ELSN_1ELNSM_7ScaleInE0ELSO_0EEEEEENS4_6LayoutISC_NS5_IJNSA_ILi0EEESS_SS_EEEEENS5_IJNS4_10UnderscoreESV_SV_EEEEENS4_13SM90_TMA_LOADENS4_14ComposedLayoutINS4_7SwizzleILi3ELi4ELi3EEENS4_18smem_ptr_flag_bitsILi16EEENSR_INS5_IJNSA_ILi8EEENSA_ILi64EEEEEENS5_IJS15_SB_EEEEEEEvNS4_8identityESY_NSZ_IS11_S13_NSR_INS5_IJS15_S14_EEENS5_IJSB_S15_EEEEEEEvS1A_EENS_8epilogue10collective18CollectiveEpilogueINS1G_23Sm100TmaWarpSpecializedILi4ELi2ELi32ELb1ELb0EEEJSF_NS5_IJNSR_ISE_SB_EENSR_INSA_ILi32EEESB_EEEEESG_SH_SG_SH_NS1G_6fusion15FusionCallbacksIS1K_NS1P_17LinearCombinationISG_fSG_fLNS_15FloatRoundStyleE2EEESF_S1O_JEEENS4_5SM1004TMEM4LOAD26SM100_TMEM_LOAD_32dp32b32xESY_NSZ_INS10_ILi2ELi4ELi3EEES13_NSR_INS5_IJS14_S1M_EEENS5_IJS1M_SB_EEEEEEENS4_39AutoVectorizingCopyWithAssumedAlignmentILi128EEENS4_14SM90_TMA_STOREES23_S25_S25_EEEvvEEEEvNT_6ParamsE,"",@"SHT_CUDA_INFO"
	.sectionflags	@""
	.align	4


	//----- nvinfo : EIATTR_CUDA_API_VERSION
	.align		4
        /*0000*/ 	.byte	0x04, 0x37
        /*0002*/ 	.short	(.L_31 - .L_30)
.L_30:
        /*0004*/ 	.word	0x00000082


	//----- nvinfo : EIATTR_KPARAM_INFO
	.align		4
.L_31:
        /*0008*/ 	.byte	0x04, 0x17
        /*000a*/ 	.short	(.L_33 - .L_32)
.L_32:
        /*000c*/ 	.word	0x00000000
        /*0010*/ 	.short	0x0000
        /*0012*/ 	.short	0x0000
        /*0014*/ 	.byte	0x00, 0xf0, 0x01, 0x20


	//----- nvinfo : EIATTR_AT_ENTRY_FRAGMENTS
	.align		4
.L_33:
        /*0018*/ 	.byte	0x04, 0x4f
        /*001a*/ 	.short	(.L_35 - .L_34)


	//   ....[0]....
.L_34:
        /*001c*/ 	.word	0x00000006


	//----- nvinfo : EIATTR_RESERVED_SMEM_USED
	.align		4
.L_35:
        /*0020*/ 	.byte	0x01, 0x41
	.zero		2


	//----- nvinfo : EIATTR_SPARSE_MMA_MASK
	.align		4
        /*0024*/ 	.byte	0x03, 0x50
        /*0026*/ 	.short	0x0000


	//----- nvinfo : EIATTR_TCGEN05_1CTA_USED
	.align		4
        /*0028*/ 	.byte	0x01, 0x51
	.zero		2


	//----- nvinfo : EIATTR_MAXREG_COUNT
	.align		4
        /*002c*/ 	.byte	0x03, 0x1b
        /*002e*/ 	.short	0x00ff


	//----- nvinfo : EIATTR_NUM_BARRIERS
	.align		4
        /*0030*/ 	.byte	0x02, 0x4c
        /*0032*/ 	.byte	0x07
	.zero		1


	//----- nvinfo : EIATTR_EXTERNS
	.align		4
        /*0034*/ 	.byte	0x04, 0x0f
        /*0036*/ 	.short	(.L_37 - .L_36)


	//   ....[0]....
	.align		4
.L_36:
        /*0038*/ 	.word	index@(__assertfail)


	//----- nvinfo : EIATTR_MERCURY_ISA_VERSION
	.align		4
.L_37:
        /*003c*/ 	.byte	0x03, 0x5f
        /*003e*/ 	.short	0x0101


	//----- nvinfo : EIATTR_INT_WARP_WIDE_INSTR_OFFSETS
	.align		4
        /*0040*/ 	.byte	0x04, 0x31
        /*0042*/ 	.short	(.L_39 - .L_38)


	//   ....[0]....
.L_38:
        /*0044*/ 	.word	0x00001f00


	//   ....[1]....
        /*0048*/ 	.word	0x00003a70


	//   ....[2]....
        /*004c*/ 	.word	0x00003aa0


	//   ....[3]....
        /*0050*/ 	.word	0x00003af0


	//   ....[4]....
        /*0054*/ 	.word	0x00004410


	//   ....[5]....
        /*0058*/ 	.word	0x00004470


	//   ....[6]....
        /*005c*/ 	.word	0x00004550


	//   ....[7]....
        /*0060*/ 	.word	0x000045c0


	//   ....[8]....
        /*0064*/ 	.word	0x000046d0


	//   ....[9]....
        /*0068*/ 	.word	0x00004760


	//   ....[10]....
        /*006c*/ 	.word	0x00004930


	//   ....[11]....
        /*0070*/ 	.word	0x00004a90


	//----- nvinfo : EIATTR_COOP_GROUP_MASK_REGIDS
	.align		4
.L_39:
        /*0074*/ 	.byte	0x04, 0x29
        /*0076*/ 	.short	(.L_41 - .L_40)


	//   ....[0]....
.L_40:
        /*0078*/ 	.word	0xffffffff


	//   ....[1]....
        /*007c*/ 	.word	0xffffffff


	//   ....[2]....
        /*0080*/ 	.word	0xffffffff


	//   ....[3]....
        /*0084*/ 	.word	0xffffffff


	//   ....[4]....
        /*0088*/ 	.word	0xffffffff


	//   ....[5]....
        /*008c*/ 	.word	0xffffffff


	//   ....[6]....
        /*0090*/ 	.word	0xffffffff


	//   ....[7]....
        /*0094*/ 	.word	0xffffffff


	//   ....[8]....
        /*0098*/ 	.word	0xffffffff


	//   ....[9]....
        /*009c*/ 	.word	0xffffffff


	//   ....[10]....
        /*00a0*/ 	.word	0xffffffff


	//   ....[11]....
        /*00a4*/ 	.word	0xffffffff


	//   ....[12]....
        /*00a8*/ 	.word	0xffffffff


	//----- nvinfo : EIATTR_COOP_GROUP_INSTR_OFFSETS
	.align		4
.L_41:
        /*00ac*/ 	.byte	0x04, 0x28
        /*00ae*/ 	.short	(.L_43 - .L_42)


	//   ....[0]....
.L_42:
        /*00b0*/ 	.word	0x00000090


	//   ....[1]....
        /*00b4*/ 	.word	0x000004d0


	//   ....[2]....
        /*00b8*/ 	.word	0x00000620


	//   ....[3]....
        /*00bc*/ 	.word	0x000007c0


	//   ....[4]....
        /*00c0*/ 	.word	0x000008c0


	//   ....[5]....
        /*00c4*/ 	.word	0x00000a30


	//   ....[6]....
        /*00c8*/ 	.word	0x00000bd0


	//   ....[7]....
        /*00cc*/ 	.word	0x00001de0


	//   ....[8]....
        /*00d0*/ 	.word	0x00002b30


	//   ....[9]....
        /*00d4*/ 	.word	0x00002d40


	//   ....[10]....
        /*00d8*/ 	.word	0x00002d70


	//   ....[11]....
        /*00dc*/ 	.word	0x00003960


	//   ....[12]....
        /*00e0*/ 	.word	0x00003b90


	//----- nvinfo : EIATTR_VRC_CTA_INIT_COUNT
	.align		4
.L_43:
        /*00e4*/ 	.byte	0x02, 0x4a
        /*00e6*/ 	.byte	0x80
	.zero		1


	//----- nvinfo : EIATTR_SYSCALL_OFFSETS
	.align		4
        /*00e8*/ 	.byte	0x04, 0x46
        /*00ea*/ 	.short	(.L_45 - .L_44)


	//   ....[0]....
.L_44:
        /*00ec*/ 	.word	0x00005510


	//   ....[1]....
        /*00f0*/ 	.word	0x00005600


	//   ....[2]....
        /*00f4*/ 	.word	0x00005d70


	//   ....[3]....
        /*00f8*/ 	.word	0x000069f0


	//   ....[4]....
        /*00fc*/ 	.word	0x00007640


	//   ....[5]....
        /*0100*/ 	.word	0x00008290


	//----- nvinfo : EIATTR_MBARRIER_INSTR_OFFSETS
	.align		4
.L_45:
        /*0104*/ 	.byte	0x04, 0x39
        /*0106*/ 	.short	(.L_47 - .L_46)


	//   ....[0]....
.L_46:
        /*0108*/ 	.word	0x000005b0
        /*010c*/ 	.word	0x000000ff
        /*0110*/ 	.word	0x00000000
        /*0114*/ 	.short	0x0100
        /*0116*/ 	.byte	0x05
	.zero		1


	//   ....[1]....
        /*0118*/ 	.word	0x000005c0
        /*011c*/ 	.word	0x000000ff
        /*0120*/ 	.word	0x00000018
        /*0124*/ 	.short	0x0100
        /*0126*/ 	.byte	0x05
	.zero		1


	//   ....[2]....
        /*0128*/ 	.word	0x000005d0
        /*012c*/ 	.word	0x000000ff
        /*0130*/ 	.word	0x00000008
        /*0134*/ 	.short	0x0100
        /*0136*/ 	.byte	0x05
	.zero		1


	//   ....[3]....
        /*0138*/ 	.word	0x000005e0
        /*013c*/ 	.word	0x000000ff
        /*0140*/ 	.word	0x00000020
        /*0144*/ 	.short	0x0100
        /*0146*/ 	.byte	0x05
	.zero		1


	//   ....[4]....
        /*0148*/ 	.word	0x000005f0
        /*014c*/ 	.word	0x000000ff
        /*0150*/ 	.word	0x00000010
        /*0154*/ 	.short	0x0100
        /*0156*/ 	.byte	0x05
	.zero		1


	//   ....[5]....
        /*0158*/ 	.word	0x00000600
        /*015c*/ 	.word	0x000000ff
        /*0160*/ 	.word	0x00000028
        /*0164*/ 	.short	0x0100
        /*0166*/ 	.byte	0x05
	.zero		1


	//   ....[6]....
        /*0168*/ 	.word	0x00000730
        /*016c*/ 	.word	0x000000ff
        /*0170*/ 	.word	0x00000030
        /*0174*/ 	.short	0x0100
        /*0176*/ 	.byte	0x07
	.zero		1


	//   ....[7]....
        /*0178*/ 	.word	0x00000740
        /*017c*/ 	.word	0x000000ff
        /*0180*/ 	.word	0x00000050
        /*0184*/ 	.short	0x0100
        /*0186*/ 	.byte	0x07
	.zero		1


	//   ....[8]....
        /*0188*/ 	.word	0x00000750
        /*018c*/ 	.word	0x000000ff
        /*0190*/ 	.word	0x00000038
        /*0194*/ 	.short	0x0100
        /*0196*/ 	.byte	0x07
	.zero		1


	//   ....[9]....
        /*0198*/ 	.word	0x00000760
        /*019c*/ 	.word	0x000000ff
        /*01a0*/ 	.word	0x00000058
        /*01a4*/ 	.short	0x0100
        /*01a6*/ 	.byte	0x07
	.zero		1


	//   ....[10]....
        /*01a8*/ 	.word	0x00000770
        /*01ac*/ 	.word	0x000000ff
        /*01b0*/ 	.word	0x00000040
        /*01b4*/ 	.short	0x0100
        /*01b6*/ 	.byte	0x07
	.zero		1


	//   ....[11]....
        /*01b8*/ 	.word	0x00000780
        /*01bc*/ 	.word	0x000000ff
        /*01c0*/ 	.word	0x00000060
        /*01c4*/ 	.short	0x0100
        /*01c6*/ 	.byte	0x07
	.zero		1


	//   ....[12]....
        /*01c8*/ 	.word	0x00000790
        /*01cc*/ 	.word	0x000000ff
        /*01d0*/ 	.word	0x00000048
        /*01d4*/ 	.short	0x0100
        /*01d6*/ 	.byte	0x07
	.zero		1


	//   ....[13]....
        /*01d8*/ 	.word	0x000007a0
        /*01dc*/ 	.word	0x000000ff
        /*01e0*/ 	.word	0x00000068
        /*01e4*/ 	.short	0x0100
        /*01e6*/ 	.byte	0x07
	.zero		1


	//   ....[14]....
        /*01e8*/ 	.word	0x00000890
        /*01ec*/ 	.word	0x000000ff
        /*01f0*/ 	.word	0x00000070
        /*01f4*/ 	.short	0x0100
        /*01f6*/ 	.byte	0x05
	.zero		1


	//   ....[15]....
        /*01f8*/ 	.word	0x000008a0
        /*01fc*/ 	.word	0x000000ff
        /*0200*/ 	.word	0x00000078
        /*0204*/ 	.short	0x0100
        /*0206*/ 	.byte	0x05
	.zero		1


	//   ....[16]....
        /*0208*/ 	.word	0x000009e0
        /*020c*/ 	.word	0x000000ff
        /*0210*/ 	.word	0x00000080
        /*0214*/ 	.short	0x0100
        /*0216*/ 	.byte	0x05
	.zero		1


	//   ....[17]....
        /*0218*/ 	.word	0x000009f0
        /*021c*/ 	.word	0x000000ff
        /*0220*/ 	.word	0x00000090
        /*0224*/ 	.short	0x0100
        /*0226*/ 	.byte	0x05
	.zero		1


	//   ....[18]....
        /*0228*/ 	.word	0x00000a00
        /*022c*/ 	.word	0x000000ff
        /*0230*/ 	.word	0x00000088
        /*0234*/ 	.short	0x0100
        /*0236*/ 	.byte	0x05
	.zero		1


	//   ....[19]....
        /*0238*/ 	.word	0x00000a10
        /*023c*/ 	.word	0x000000ff
        /*0240*/ 	.word	0x00000098
        /*0244*/ 	.short	0x0100
        /*0246*/ 	.byte	0x05
	.zero		1


	//   ....[20]....
        /*0248*/ 	.word	0x00000b40
        /*024c*/ 	.word	0x000000ff
        /*0250*/ 	.word	0x000000a0
        /*0254*/ 	.short	0x0100
        /*0256*/ 	.byte	0x07
	.zero		1


	//   ....[21]....
        /*0258*/ 	.word	0x00000b50
        /*025c*/ 	.word	0x000000ff
        /*0260*/ 	.word	0x000000c0
        /*0264*/ 	.short	0x0100
        /*0266*/ 	.byte	0x07
	.zero		1


	//   ....[22]....
        /*0268*/ 	.word	0x00000b60
        /*026c*/ 	.word	0x000000ff
        /*0270*/ 	.word	0x000000a8
        /*0274*/ 	.short	0x0100
        /*0276*/ 	.byte	0x07
	.zero		1


	//   ....[23]....
        /*0278*/ 	.word	0x00000b70
        /*027c*/ 	.word	0x000000ff
        /*0280*/ 	.word	0x000000c8
        /*0284*/ 	.short	0x0100
        /*0286*/ 	.byte	0x07
	.zero		1


	//   ....[24]....
        /*0288*/ 	.word	0x00000b80
        /*028c*/ 	.word	0x000000ff
        /*0290*/ 	.word	0x000000b0
        /*0294*/ 	.short	0x0100
        /*0296*/ 	.byte	0x07
	.zero		1


	//   ....[25]....
        /*0298*/ 	.word	0x00000b90
        /*029c*/ 	.word	0x000000ff
        /*02a0*/ 	.word	0x000000d0
        /*02a4*/ 	.short	0x0100
        /*02a6*/ 	.byte	0x07
	.zero		1


	//   ....[26]....
        /*02a8*/ 	.word	0x00000ba0
        /*02ac*/ 	.word	0x000000ff
        /*02b0*/ 	.word	0x000000b8
        /*02b4*/ 	.short	0x0100
        /*02b6*/ 	.byte	0x07
	.zero		1


	//   ....[27]....
        /*02b8*/ 	.word	0x00000bb0
        /*02bc*/ 	.word	0x000000ff
        /*02c0*/ 	.word	0x000000d8
        /*02c4*/ 	.short	0x0100
        /*02c6*/ 	.byte	0x07
	.zero		1


	//   ....[28]....
        /*02c8*/ 	.word	0x00000ca0
        /*02cc*/ 	.word	0x000000ff
        /*02d0*/ 	.word	0x000000e0
        /*02d4*/ 	.short	0x0100
        /*02d6*/ 	.byte	0x05
	.zero		1


	//   ....[29]....
        /*02d8*/ 	.word	0x00000cb0
        /*02dc*/ 	.word	0x000000ff
        /*02e0*/ 	.word	0x000000f0
        /*02e4*/ 	.short	0x0100
        /*02e6*/ 	.byte	0x05
	.zero		1


	//   ....[30]....
        /*02e8*/ 	.word	0x00000cc0
        /*02ec*/ 	.word	0x000000ff
        /*02f0*/ 	.word	0x000000e8
        /*02f4*/ 	.short	0x0100
        /*02f6*/ 	.byte	0x05
	.zero		1


	//   ....[31]....
        /*02f8*/ 	.word	0x00000cd0
        /*02fc*/ 	.word	0x000000ff
        /*0300*/ 	.word	0x000000f8
        /*0304*/ 	.short	0x0100
        /*0306*/ 	.byte	0x05
	.zero		1


	//   ....[32]....
        /*0308*/ 	.word	0x000015a0
        /*030c*/ 	.word	0x00000002
        /*0310*/ 	.word	0x000000f0
        /*0314*/ 	.short	0x010a
        /*0316*/ 	.byte	0xff
	.zero		1


	//   ....[33]....
        /*0318*/ 	.word	0x000015d0
        /*031c*/ 	.word	0x00000002
        /*0320*/ 	.word	0x000000e0
        /*0324*/ 	.short	0x0101
        /*0326*/ 	.byte	0xff
	.zero		1


	//   ....[34]....
        /*0328*/ 	.word	0x000016a0
        /*032c*/ 	.word	0x000000ff
        /*0330*/ 	.word	0x00000018
        /*0334*/ 	.short	0x010a
        /*0336*/ 	.byte	0x08
	.zero		1


	//   ....[35]....
        /*0338*/ 	.word	0x00001750
        /*033c*/ 	.word	0x000000ff
        /*0340*/ 	.word	0x00000018
        /*0344*/ 	.short	0x010a
        /*0346*/ 	.byte	0x21
	.zero		1


	//   ....[36]....
        /*0348*/ 	.word	0x000018a0
        /*034c*/ 	.word	0x000000ff
        /*0350*/ 	.word	0x00000018
        /*0354*/ 	.short	0x010a
        /*0356*/ 	.byte	0x08
	.zero		1


	//   ....[37]....
        /*0358*/ 	.word	0x00001a50
        /*035c*/ 	.word	0x000000ff
        /*0360*/ 	.word	0x00000078
        /*0364*/ 	.short	0x0101
        /*0366*/ 	.byte	0x04
	.zero		1


	//   ....[38]....
        /*0368*/ 	.word	0x00001a70
        /*036c*/ 	.word	0x000000ff
        /*0370*/ 	.word	0x00000018
        /*0374*/ 	.short	0x010a
        /*0376*/ 	.byte	0x08
	.zero		1


	//   ....[39]....
        /*0378*/ 	.word	0x00001b00
        /*037c*/ 	.word	0x000000ff
        /*0380*/ 	.word	0x00000018
        /*0384*/ 	.short	0x010a
        /*0386*/ 	.byte	0x21
	.zero		1


	//   ....[40]....
        /*0388*/ 	.word	0x00001c50
        /*038c*/ 	.word	0x000000ff
        /*0390*/ 	.word	0x00000018
        /*0394*/ 	.short	0x010a
        /*0396*/ 	.byte	0x08
	.zero		1


	//   ....[41]....
        /*0398*/ 	.word	0x00001e10
        /*039c*/ 	.word	0x00000002
        /*03a0*/ 	.word	0x00000080
        /*03a4*/ 	.short	0x010a
        /*03a6*/ 	.byte	0xff
	.zero		1


	//   ....[42]....
        /*03a8*/ 	.word	0x00001ed0
        /*03ac*/ 	.word	0x00000002
        /*03b0*/ 	.word	0x00000000
        /*03b4*/ 	.short	0x0101
        /*03b6*/ 	.byte	0xff
	.zero		1


	//   ....[43]....
        /*03b8*/ 	.word	0x00002430
        /*03bc*/ 	.word	0x000000ff
        /*03c0*/ 	.word	0x00000000
        /*03c4*/ 	.short	0x010a
        /*03c6*/ 	.byte	0x05
	.zero		1


	//   ....[44]....
        /*03c8*/ 	.word	0x000024c0
        /*03cc*/ 	.word	0x000000ff
        /*03d0*/ 	.word	0x00000000
        /*03d4*/ 	.short	0x010a
        /*03d6*/ 	.byte	0x05
	.zero		1


	//   ....[45]....
        /*03d8*/ 	.word	0x00002560
        /*03dc*/ 	.word	0x00000000
        /*03e0*/ 	.word	0x00000000
        /*03e4*/ 	.short	0x010a
        /*03e6*/ 	.byte	0xff
	.zero		1


	//   ....[46]....
        /*03e8*/ 	.word	0x00002680
        /*03ec*/ 	.word	0x00000000
        /*03f0*/ 	.word	0x000000e0
        /*03f4*/ 	.short	0x010a
        /*03f6*/ 	.byte	0xff
	.zero		1


	//   ....[47]....
        /*03f8*/ 	.word	0x000026f0
        /*03fc*/ 	.word	0x00000000
        /*0400*/ 	.word	0x00000000
        /*0404*/ 	.short	0x0101
        /*0406*/ 	.byte	0xff
	.zero		1


	//   ....[48]....
        /*0408*/ 	.word	0x00002710
        /*040c*/ 	.word	0x000000ff
        /*0410*/ 	.word	0x00000090
        /*0414*/ 	.short	0x010a
        /*0416*/ 	.byte	0x05
	.zero		1


	//   ....[49]....
        /*0418*/ 	.word	0x00002830
        /*041c*/ 	.word	0x00000000
        /*0420*/ 	.word	0x00000080
        /*0424*/ 	.short	0x010a
        /*0426*/ 	.byte	0xff
	.zero		1


	//   ....[50]....
        /*0428*/ 	.word	0x00002930
        /*042c*/ 	.word	0x00000000
        /*0430*/ 	.word	0x00000000
        /*0434*/ 	.short	0x0101
        /*0436*/ 	.byte	0xff
	.zero		1


	//   ....[51]....
        /*0438*/ 	.word	0x000029c0
        /*043c*/ 	.word	0x000000ff
        /*0440*/ 	.word	0x00000090
        /*0444*/ 	.short	0x0106
        /*0446*/ 	.byte	0x05
	.zero		1


	//   ....[52]....
        /*0448*/ 	.word	0x000029e0
        /*044c*/ 	.word	0x000000ff
        /*0450*/ 	.word	0x00000090
        /*0454*/ 	.short	0x010a
        /*0456*/ 	.byte	0x05
	.zero		1


	//   ....[53]....
        /*0458*/ 	.word	0x00002a70
        /*045c*/ 	.word	0x000000ff
        /*0460*/ 	.word	0x00000090
        /*0464*/ 	.short	0x0106
        /*0466*/ 	.byte	0x04
	.zero		1


	//   ....[54]....
        /*0468*/ 	.word	0x00002ab0
        /*046c*/ 	.word	0x00000000
        /*0470*/ 	.word	0x00000090
        /*0474*/ 	.short	0x010a
        /*0476*/ 	.byte	0xff
	.zero		1


	//   ....[55]....
        /*0478*/ 	.word	0x00003070
        /*047c*/ 	.word	0x00000000
        /*0480*/ 	.word	0x00000080
        /*0484*/ 	.short	0x010a
        /*0486*/ 	.byte	0xff
	.zero		1


	//   ....[56]....
        /*0488*/ 	.word	0x00003170
        /*048c*/ 	.word	0x00000003
        /*0490*/ 	.word	0x00000000
        /*0494*/ 	.short	0x0101
        /*0496*/ 	.byte	0xff
	.zero		1


	//   ....[57]....
        /*0498*/ 	.word	0x00003180
        /*049c*/ 	.word	0x000000ff
        /*04a0*/ 	.word	0x00000000
        /*04a4*/ 	.short	0x010a
        /*04a6*/ 	.byte	0x07
	.zero		1


	//   ....[58]....
        /*04a8*/ 	.word	0x000031b0
        /*04ac*/ 	.word	0x000000ff
        /*04b0*/ 	.word	0x000000c0
        /*04b4*/ 	.short	0x010a
        /*04b6*/ 	.byte	0x06
	.zero		1


	//   ....[59]....
        /*04b8*/ 	.word	0x00003280
        /*04bc*/ 	.word	0x000000ff
        /*04c0*/ 	.word	0x00000000
        /*04c4*/ 	.short	0x010a
        /*04c6*/ 	.byte	0x0b
	.zero		1


	//   ....[60]....
        /*04c8*/ 	.word	0x000033b0
        /*04cc*/ 	.word	0x000000ff
        /*04d0*/ 	.word	0x00000000
        /*04d4*/ 	.short	0x010a
        /*04d6*/ 	.byte	0x22
	.zero		1


	//   ....[61]....
        /*04d8*/ 	.word	0x00003790
        /*04dc*/ 	.word	0x000000ff
        /*04e0*/ 	.word	0x00000000
        /*04e4*/ 	.short	0x010a
        /*04e6*/ 	.byte	0x06
	.zero		1


	//   ....[62]....
        /*04e8*/ 	.word	0x00003820
        /*04ec*/ 	.word	0x000000ff
        /*04f0*/ 	.word	0x00000000
        /*04f4*/ 	.short	0x010a
        /*04f6*/ 	.byte	0x06
	.zero		1


	//   ....[63]....
        /*04f8*/ 	.word	0x000038b0
        /*04fc*/ 	.word	0x000000ff
        /*0500*/ 	.word	0x00000000
        /*0504*/ 	.short	0x010a
        /*0506*/ 	.byte	0x06
	.zero		1


	//   ....[64]....
        /*0508*/ 	.word	0x00003940
        /*050c*/ 	.word	0x000000ff
        /*0510*/ 	.word	0x00000000
        /*0514*/ 	.short	0x010a
        /*0516*/ 	.byte	0x07
	.zero		1


	//   ....[65]....
        /*0518*/ 	.word	0x00003dc0
        /*051c*/ 	.word	0x00000000
        /*0520*/ 	.word	0x00000080
        /*0524*/ 	.short	0x010a
        /*0526*/ 	.byte	0xff
	.zero		1


	//   ....[66]....
        /*0528*/ 	.word	0x00003e80
        /*052c*/ 	.word	0x00000000
        /*0530*/ 	.word	0x00000000
        /*0534*/ 	.short	0x0101
        /*0536*/ 	.byte	0xff
	.zero		1


	//   ....[67]....
        /*0538*/ 	.word	0x000041a0
        /*053c*/ 	.word	0x000000ff
        /*0540*/ 	.word	0x00000078
        /*0544*/ 	.short	0x010a
        /*0546*/ 	.byte	0x07
	.zero		1


	//   ....[68]....
        /*0548*/ 	.word	0x00004390
        /*054c*/ 	.word	0x000000ff
        /*0550*/ 	.word	0x00000050
        /*0554*/ 	.short	0x010a
        /*0556*/ 	.byte	0x07
	.zero		1


	//   ....[69]....
        /*0558*/ 	.word	0x00004500
        /*055c*/ 	.word	0x000000ff
        /*0560*/ 	.word	0x00000030
        /*0564*/ 	.short	0x010b
        /*0566*/ 	.byte	0x07
	.zero		1


	//   ....[70]....
        /*0568*/ 	.word	0x00004510
        /*056c*/ 	.word	0x000000ff
        /*0570*/ 	.word	0x00000000
        /*0574*/ 	.short	0x0101
        /*0576*/ 	.byte	0x08
	.zero		1


	//   ....[71]....
        /*0578*/ 	.word	0x00004520
        /*057c*/ 	.word	0x000000ff
        /*0580*/ 	.word	0x00000058
        /*0584*/ 	.short	0x010a
        /*0586*/ 	.byte	0x07
	.zero		1


	//   ....[72]....
        /*0588*/ 	.word	0x00004670
        /*058c*/ 	.word	0x000000ff
        /*0590*/ 	.word	0x00000038
        /*0594*/ 	.short	0x010b
        /*0596*/ 	.byte	0x07
	.zero		1


	//   ....[73]....
        /*0598*/ 	.word	0x00004680
        /*059c*/ 	.word	0x000000ff
        /*05a0*/ 	.word	0x00000000
        /*05a4*/ 	.short	0x0101
        /*05a6*/ 	.byte	0x08
	.zero		1


	//   ....[74]....
        /*05a8*/ 	.word	0x00004690
        /*05ac*/ 	.word	0x000000ff
        /*05b0*/ 	.word	0x00000060
        /*05b4*/ 	.short	0x010a
        /*05b6*/ 	.byte	0x07
	.zero		1


	//   ....[75]....
        /*05b8*/ 	.word	0x00004810
        /*05bc*/ 	.word	0x000000ff
        /*05c0*/ 	.word	0x00000040
        /*05c4*/ 	.short	0x010b
        /*05c6*/ 	.byte	0x07
	.zero		1


	//   ....[76]....
        /*05c8*/ 	.word	0x00004850
        /*05cc*/ 	.word	0x000000ff
        /*05d0*/ 	.word	0x00000000
        /*05d4*/ 	.short	0x0101
        /*05d6*/ 	.byte	0x08
	.zero		1


	//   ....[77]....
        /*05d8*/ 	.word	0x00004890
        /*05dc*/ 	.word	0x000000ff
        /*05e0*/ 	.word	0x00000068
        /*05e4*/ 	.short	0x010a
        /*05e6*/ 	.byte	0x07
	.zero		1


	//   ....[78]....
        /*05e8*/ 	.word	0x00004ad0
        /*05ec*/ 	.word	0x000000ff
        /*05f0*/ 	.word	0x00000048
        /*05f4*/ 	.short	0x010b
        /*05f6*/ 	.byte	0x07
	.zero		1


	//   ....[79]....
        /*05f8*/ 	.word	0x00004af0
        /*05fc*/ 	.word	0x000000ff
        /*0600*/ 	.word	0x00000000
        /*0604*/ 	.short	0x0101
        /*0606*/ 	.byte	0x0d
	.zero		1


	//   ....[80]....
        /*0608*/ 	.word	0x00004b20
        /*060c*/ 	.word	0x000000ff
        /*0610*/ 	.word	0x00000050
        /*0614*/ 	.short	0x010a
        /*0616*/ 	.byte	0x07
	.zero		1


	//   ....[81]....
        /*0618*/ 	.word	0x00004b40
        /*061c*/ 	.word	0x000000ff
        /*0620*/ 	.word	0x00000058
        /*0624*/ 	.short	0x010a
        /*0626*/ 	.byte	0x07
	.zero		1


	//   ....[82]....
        /*0628*/ 	.word	0x00004b60
        /*062c*/ 	.word	0x000000ff
        /*0630*/ 	.word	0x00000060
        /*0634*/ 	.short	0x010a
        /*0636*/ 	.byte	0x07
	.zero		1


	//   ....[83]....
        /*0638*/ 	.word	0x00004ba0
        /*063c*/ 	.word	0x00000000
        /*0640*/ 	.word	0x00000068
        /*0644*/ 	.short	0x010a
        /*0646*/ 	.byte	0xff
	.zero		1


	//   ....[84]....
        /*0648*/ 	.word	0x00004ed0
        /*064c*/ 	.word	0x00000000
        /*0650*/ 	.word	0x00000080
        /*0654*/ 	.short	0x010a
        /*0656*/ 	.byte	0xff
	.zero		1


	//   ....[85]....
        /*0658*/ 	.word	0x00004fe0
        /*065c*/ 	.word	0x00000000
        /*0660*/ 	.word	0x00000000
        /*0664*/ 	.short	0x0101
        /*0666*/ 	.byte	0xff
	.zero		1


	//   ....[86]....
        /*0668*/ 	.word	0x00005a30
        /*066c*/ 	.word	0x000000ff
        /*0670*/ 	.word	0x00000030
        /*0674*/ 	.short	0x010a
        /*0676*/ 	.byte	0x30
	.zero		1


	//   ....[87]....
        /*0678*/ 	.word	0x00005a70
        /*067c*/ 	.word	0x00000040
        /*0680*/ 	.word	0x000000a0
        /*0684*/ 	.short	0x010a
        /*0686*/ 	.byte	0xff
	.zero		1


	//   ....[88]....
        /*0688*/ 	.word	0x00005b60
        /*068c*/ 	.word	0x000000ff
        /*0690*/ 	.word	0x00000030
        /*0694*/ 	.short	0x010a
        /*0696*/ 	.byte	0x30
	.zero		1


	//   ....[89]....
        /*0698*/ 	.word	0x00005c50
        /*069c*/ 	.word	0x00000040
        /*06a0*/ 	.word	0x000000a0
        /*06a4*/ 	.short	0x010a
        /*06a6*/ 	.byte	0xff
	.zero		1


	//   ....[90]....
        /*06a8*/ 	.word	0x00006720
        /*06ac*/ 	.word	0x00000000
        /*06b0*/ 	.word	0x00000000
        /*06b4*/ 	.short	0x0101
        /*06b6*/ 	.byte	0xff
	.zero		1


	//   ....[91]....
        /*06b8*/ 	.word	0x00006730
        /*06bc*/ 	.word	0x00000002
        /*06c0*/ 	.word	0x00000030
        /*06c4*/ 	.short	0x010a
        /*06c6*/ 	.byte	0xff
	.zero		1


	//   ....[92]....
        /*06c8*/ 	.word	0x00006810
        /*06cc*/ 	.word	0x00000002
        /*06d0*/ 	.word	0x00000030
        /*06d4*/ 	.short	0x010a
        /*06d6*/ 	.byte	0xff
	.zero		1


	//   ....[93]....
        /*06d8*/ 	.word	0x00007370
        /*06dc*/ 	.word	0x00000048
        /*06e0*/ 	.word	0x00000000
        /*06e4*/ 	.short	0x0101
        /*06e6*/ 	.byte	0xff
	.zero		1


	//   ....[94]....
        /*06e8*/ 	.word	0x00007390
        /*06ec*/ 	.word	0x00000000
        /*06f0*/ 	.word	0x00000030
        /*06f4*/ 	.short	0x010a
        /*06f6*/ 	.byte	0xff
	.zero		1


	//   ....[95]....
        /*06f8*/ 	.word	0x00007460
        /*06fc*/ 	.word	0x00000000
        /*0700*/ 	.word	0x00000030
        /*0704*/ 	.short	0x010a
        /*0706*/ 	.byte	0xff
	.zero		1


	//   ....[96]....
        /*0708*/ 	.word	0x00007fc0
        /*070c*/ 	.word	0x00000048
        /*0710*/ 	.word	0x00000000
        /*0714*/ 	.short	0x0101
        /*0716*/ 	.byte	0xff
	.zero		1


	//   ....[97]....
        /*0718*/ 	.word	0x00007fe0
        /*071c*/ 	.word	0x00000000
        /*0720*/ 	.word	0x00000030
        /*0724*/ 	.short	0x010a
        /*0726*/ 	.byte	0xff
	.zero		1


	//   ....[98]....
        /*0728*/ 	.word	0x000080b0
        /*072c*/ 	.word	0x00000000
        /*0730*/ 	.word	0x00000030
        /*0734*/ 	.short	0x010a
        /*0736*/ 	.byte	0xff
	.zero		1


	//   ....[99]....
        /*0738*/ 	.word	0x00008410
        /*073c*/ 	.word	0x000000ff
        /*0740*/ 	.word	0x00000000
        /*0744*/ 	.short	0x0101
        /*0746*/ 	.byte	0x05
	.zero		1


	//   ....[100]....
        /*0748*/ 	.word	0x00008c70
        /*074c*/ 	.word	0x00000000
        /*0750*/ 	.word	0x00000000
        /*0754*/ 	.short	0x0101
        /*0756*/ 	.byte	0xff
	.zero		1


	//   ....[101]....
        /*0758*/ 	.word	0x00008ee0
        /*075c*/ 	.word	0x000000ff
        /*0760*/ 	.word	0x00000000
        /*0764*/ 	.short	0x0101
        /*0766*/ 	.byte	0x04
	.zero		1


	//   ....[102]....
        /*0768*/ 	.word	0x00008f00
        /*076c*/ 	.word	0x00000002
        /*0770*/ 	.word	0x000000f0
        /*0774*/ 	.short	0x010a
        /*0776*/ 	.byte	0xff
	.zero		1


	//   ....[103]....
        /*0778*/ 	.word	0x00008f60
        /*077c*/ 	.word	0x00000002
        /*0780*/ 	.word	0x00000018
        /*0784*/ 	.short	0x010a
        /*0786*/ 	.byte	0xff
	.zero		1


	//   ....[104]....
        /*0788*/ 	.word	0x00008fc0
        /*078c*/ 	.word	0x00000002
        /*0790*/ 	.word	0x00000018
        /*0794*/ 	.short	0x010a
        /*0796*/ 	.byte	0xff
	.zero		1


	//   ....[105]....
        /*0798*/ 	.word	0x00009010
        /*079c*/ 	.word	0x00000002
        /*07a0*/ 	.word	0x00000080
        /*07a4*/ 	.short	0x010a
        /*07a6*/ 	.byte	0xff
	.zero		1


	//   ....[106]....
        /*07a8*/ 	.word	0x00009070
        /*07ac*/ 	.word	0x00000000
        /*07b0*/ 	.word	0x00000000
        /*07b4*/ 	.short	0x010a
        /*07b6*/ 	.byte	0xff
	.zero		1


	//   ....[107]....
        /*07b8*/ 	.word	0x000090d0
        /*07bc*/ 	.word	0x00000000
        /*07c0*/ 	.word	0x00000000
        /*07c4*/ 	.short	0x010a
        /*07c6*/ 	.byte	0xff
	.zero		1


	//   ....[108]....
        /*07c8*/ 	.word	0x00009120
        /*07cc*/ 	.word	0x00000000
        /*07d0*/ 	.word	0x000000e0
        /*07d4*/ 	.short	0x010a
        /*07d6*/ 	.byte	0xff
	.zero		1


	//   ....[109]....
        /*07d8*/ 	.word	0x00009180
        /*07dc*/ 	.word	0x00000000
        /*07e0*/ 	.word	0x00000090
        /*07e4*/ 	.short	0x010a
        /*07e6*/ 	.byte	0xff
	.zero		1


	//   ....[110]....
        /*07e8*/ 	.word	0x000091d0
        /*07ec*/ 	.word	0x00000000
        /*07f0*/ 	.word	0x00000080
        /*07f4*/ 	.short	0x010a
        /*07f6*/ 	.byte	0xff
	.zero		1


	//   ....[111]....
        /*07f8*/ 	.word	0x00009230
        /*07fc*/ 	.word	0x00000000
        /*0800*/ 	.word	0x00000090
        /*0804*/ 	.short	0x010a
        /*0806*/ 	.byte	0xff
	.zero		1


	//   ....[112]....
        /*0808*/ 	.word	0x00009280
        /*080c*/ 	.word	0x00000000
        /*0810*/ 	.word	0x00000080
        /*0814*/ 	.short	0x010a
        /*0816*/ 	.byte	0xff
	.zero		1


	//   ....[113]....
        /*0818*/ 	.word	0x000092e0
        /*081c*/ 	.word	0x00000002
        /*0820*/ 	.word	0x000000c0
        /*0824*/ 	.short	0x010a
        /*0826*/ 	.byte	0xff
	.zero		1


	//   ....[114]....
        /*0828*/ 	.word	0x00009340
        /*082c*/ 	.word	0x00000000
        /*0830*/ 	.word	0x00000000
        /*0834*/ 	.short	0x010a
        /*0836*/ 	.byte	0xff
	.zero		1


	//   ....[115]....
        /*0838*/ 	.word	0x000093a0
        /*083c*/ 	.word	0x00000000
        /*0840*/ 	.word	0x00000000
        /*0844*/ 	.short	0x010a
        /*0846*/ 	.byte	0xff
	.zero		1


	//   ....[116]....
        /*0848*/ 	.word	0x00009400
        /*084c*/ 	.word	0x00000000
        /*0850*/ 	.word	0x00000000
        /*0854*/ 	.short	0x010a
        /*0856*/ 	.byte	0xff
	.zero		1


	//   ....[117]....
        /*0858*/ 	.word	0x00009460
        /*085c*/ 	.word	0x00000000
        /*0860*/ 	.word	0x00000000
        /*0864*/ 	.short	0x010a
        /*0866*/ 	.byte	0xff
	.zero		1


	//   ....[118]....
        /*0868*/ 	.word	0x000094c0
        /*086c*/ 	.word	0x00000000
        /*0870*/ 	.word	0x00000000
        /*0874*/ 	.short	0x010a
        /*0876*/ 	.byte	0xff
	.zero		1


	//   ....[119]....
        /*0878*/ 	.word	0x00009510
        /*087c*/ 	.word	0x00000000
        /*0880*/ 	.word	0x00000080
        /*0884*/ 	.short	0x010a
        /*0886*/ 	.byte	0xff
	.zero		1


	//   ....[120]....
        /*0888*/ 	.word	0x00009570
        /*088c*/ 	.word	0x00000000
        /*0890*/ 	.word	0x00000078
        /*0894*/ 	.short	0x010a
        /*0896*/ 	.byte	0xff
	.zero		1


	//   ....[121]....
        /*0898*/ 	.word	0x000095d0
        /*089c*/ 	.word	0x00000000
        /*08a0*/ 	.word	0x00000050
        /*08a4*/ 	.short	0x010a
        /*08a6*/ 	.byte	0xff
	.zero		1


	//   ....[122]....
        /*08a8*/ 	.word	0x00009630
        /*08ac*/ 	.word	0x00000000
        /*08b0*/ 	.word	0x00000058
        /*08b4*/ 	.short	0x010a
        /*08b6*/ 	.byte	0xff
	.zero		1


	//   ....[123]....
        /*08b8*/ 	.word	0x00009690
        /*08bc*/ 	.word	0x00000000
        /*08c0*/ 	.word	0x00000060
        /*08c4*/ 	.short	0x010a
        /*08c6*/ 	.byte	0xff
	.zero		1


	//   ....[124]....
        /*08c8*/ 	.word	0x000096f0
        /*08cc*/ 	.word	0x00000000
        /*08d0*/ 	.word	0x00000068
        /*08d4*/ 	.short	0x010a
        /*08d6*/ 	.byte	0xff
	.zero		1


	//   ....[125]....
        /*08d8*/ 	.word	0x00009750
        /*08dc*/ 	.word	0x00000000
        /*08e0*/ 	.word	0x00000050
        /*08e4*/ 	.short	0x010a
        /*08e6*/ 	.byte	0xff
	.zero		1


	//   ....[126]....
        /*08e8*/ 	.word	0x000097b0
        /*08ec*/ 	.word	0x00000000
        /*08f0*/ 	.word	0x00000058
        /*08f4*/ 	.short	0x010a
        /*08f6*/ 	.byte	0xff
	.zero		1


	//   ....[127]....
        /*08f8*/ 	.word	0x00009810
        /*08fc*/ 	.word	0x00000000
        /*0900*/ 	.word	0x00000060
        /*0904*/ 	.short	0x010a
        /*0906*/ 	.byte	0xff
	.zero		1


	//   ....[128]....
        /*0908*/ 	.word	0x00009860
        /*090c*/ 	.word	0x00000000
        /*0910*/ 	.word	0x00000080
        /*0914*/ 	.short	0x010a
        /*0916*/ 	.byte	0xff
	.zero		1


	//   ....[129]....
        /*0918*/ 	.word	0x000098c0
        /*091c*/ 	.word	0x00000002
        /*0920*/ 	.word	0x00000030
        /*0924*/ 	.short	0x010a
        /*0926*/ 	.byte	0xff
	.zero		1


	//   ....[130]....
        /*0928*/ 	.word	0x00009910
        /*092c*/ 	.word	0x00000040
        /*0930*/ 	.word	0x000000a0
        /*0934*/ 	.short	0x010a
        /*0936*/ 	.byte	0xff
	.zero		1


	//   ....[131]....
        /*0938*/ 	.word	0x00009960
        /*093c*/ 	.word	0x00000002
        /*0940*/ 	.word	0x00000030
        /*0944*/ 	.short	0x010a
        /*0946*/ 	.byte	0xff
	.zero		1


	//   ....[132]....
        /*0948*/ 	.word	0x000099b0
        /*094c*/ 	.word	0x00000000
        /*0950*/ 	.word	0x00000030
        /*0954*/ 	.short	0x010a
        /*0956*/ 	.byte	0xff
	.zero		1


	//   ....[133]....
        /*0958*/ 	.word	0x00009a00
        /*095c*/ 	.word	0x00000000
        /*0960*/ 	.word	0x00000030
        /*0964*/ 	.short	0x010a
        /*0966*/ 	.byte	0xff
	.zero		1


	//----- nvinfo : EIATTR_NUM_MBARRIERS
	.align		4
.L_47:
        /*0968*/ 	.byte	0x03, 0x38
        /*096a*/ 	.short	0x0020


	//----- nvinfo : EIATTR_EXIT_INSTR_OFFSETS
	.align		4
        /*096c*/ 	.byte	0x04, 0x1c
        /*096e*/ 	.short	(.L_49 - .L_48)


	//   ....[0]....
.L_48:
        /*0970*/ 	.word	0x00002590


	//   ....[1]....
        /*0974*/ 	.word	0x00002a80


	//   ....[2]....
        /*0978*/ 	.word	0x00002ae0


	//   ....[3]....
        /*097c*/ 	.word	0x00003ba0


	//   ....[4]....
        /*0980*/ 	.word	0x00004bd0


	//   ....[5]....
        /*0984*/ 	.word	0x00004c10


	//   ....[6]....
        /*0988*/ 	.word	0x00008dd0


	//   ....[7]....
        /*098c*/ 	.word	0x00008e50


	//   ....[8]....
        /*0990*/ 	.word	0x00008e80


	//   ....[9]....
        /*0994*/ 	.word	0x00008ef0


	//----- nvinfo : EIATTR_MAX_THREADS
	.align		4
.L_49:
        /*0998*/ 	.byte	0x04, 0x05
        /*099a*/ 	.short	(.L_51 - .L_50)
.L_50:
        /*099c*/ 	.word	0x00000100
        /*09a0*/ 	.word	0x00000001
        /*09a4*/ 	.word	0x00000001


	//----- nvinfo : EIATTR_CRS_STACK_SIZE
	.align		4
.L_51:
        /*09a8*/ 	.byte	0x04, 0x1e
        /*09aa*/ 	.short	(.L_53 - .L_52)
.L_52:
        /*09ac*/ 	.word	0x00000000


	//----- nvinfo : EIATTR_CBANK_PARAM_SIZE
	.align		4
.L_53:
        /*09b0*/ 	.byte	0x03, 0x19
        /*09b2*/ 	.short	0x0800


	//----- nvinfo : EIATTR_PARAM_CBANK
	.align		4
        /*09b4*/ 	.byte	0x04, 0x0a
        /*09b6*/ 	.short	(.L_55 - .L_54)
	.align		4
.L_54:
        /*09b8*/ 	.word	index@(.nv.constant0._ZN7cutlass13device_kernelINS_4gemm6kernel13GemmUniversalIN4cute5tupleIJiiiiEEENS1_10collective13CollectiveMmaINS1_35MainloopSm100TmaUmmaWarpSpecializedILi3ELi2ELi4ENS5_IJNS4_1CILi1EEESB_SB_EEEEENS5_IJNSA_ILi128EEESE_SE_EEENS_10bfloat16_tENS5_IJlSB_lEEESG_NS5_IJSB_llEEENS4_8TiledMMAINS4_8MMA_AtomIJNS4_20SM100_MMA_F16BF16_SSISG_SG_fLi128ELi128ELNS4_4UMMA5MajorE0ELSN_1ELNSM_7ScaleInE0ELSO_0EEEEEENS4_6LayoutISC_NS5_IJNSA_ILi0EEESS_SS_EEEEENS5_IJNS4_10UnderscoreESV_SV_EEEEENS4_13SM90_TMA_LOADENS4_14ComposedLayoutINS4_7SwizzleILi3ELi4ELi3EEENS4_18smem_ptr_flag_bitsILi16EEENSR_INS5_IJNSA_ILi8EEENSA_ILi64EEEEEENS5_IJS15_SB_EEEEEEEvNS4_8identityESY_NSZ_IS11_S13_NSR_INS5_IJS15_S14_EEENS5_IJSB_S15_EEEEEEEvS1A_EENS_8epilogue10collective18CollectiveEpilogueINS1G_23Sm100TmaWarpSpecializedILi4ELi2ELi32ELb1ELb0EEEJSF_NS5_IJNSR_ISE_SB_EENSR_INSA_ILi32EEESB_EEEEESG_SH_SG_SH_NS1G_6fusion15FusionCallbacksIS1K_NS1P_17LinearCombinationISG_fSG_fLNS_15FloatRoundStyleE2EEESF_S1O_JEEENS4_5SM1004TMEM4LOAD26SM100_TMEM_LOAD_32dp32b32xESY_NSZ_INS10_ILi2ELi4ELi3EEES13_NSR_INS5_IJS14_S1M_EEENS5_IJS1M_SB_EEEEEEENS4_39AutoVectorizingCopyWithAssumedAlignmentILi128EEENS4_14SM90_TMA_STOREES23_S25_S25_EEEvvEEEEvNT_6ParamsE)
        /*09bc*/ 	.short	0x0380
        /*09be*/ 	.short	0x0800


	//----- nvinfo : EIATTR_SW_WAR
	.align		4
.L_55:
        /*09c0*/ 	.byte	0x04, 0x36
        /*09c2*/ 	.short	(.L_57 - .L_56)
.L_56:
        /*09c4*/ 	.word	0x00000008
.L_57:


//--------------------- .nv.callgraph             --------------------------
	.section	.nv.callgraph,"",@"SHT_CUDA_CALLGRAPH"
	.align	4
	.sectionentsize	8
	.align		4
        /*0000*/ 	.word	0x00000000
	.align		4
        /*0004*/ 	.word	0xffffffff
	.align		4
        /*0008*/ 	.word	index@(_ZN7cutlass13device_kernelINS_4gemm6kernel13GemmUniversalIN4cute5tupleIJiiiiEEENS1_10collective13CollectiveMmaINS1_35MainloopSm100TmaUmmaWarpSpecializedILi3ELi2ELi4ENS5_IJNS4_1CILi1EEESB_SB_EEEEENS5_IJNSA_ILi128EEESE_SE_EEENS_10bfloat16_tENS5_IJlSB_lEEESG_NS5_IJSB_llEEENS4_8TiledMMAINS4_8MMA_AtomIJNS4_20SM100_MMA_F16BF16_SSISG_SG_fLi128ELi128ELNS4_4UMMA5MajorE0ELSN_1ELNSM_7ScaleInE0ELSO_0EEEEEENS4_6LayoutISC_NS5_IJNSA_ILi0EEESS_SS_EEEEENS5_IJNS4_10UnderscoreESV_SV_EEEEENS4_13SM90_TMA_LOADENS4_14ComposedLayoutINS4_7SwizzleILi3ELi4ELi3EEENS4_18smem_ptr_flag_bitsILi16EEENSR_INS5_IJNSA_ILi8EEENSA_ILi64EEEEEENS5_IJS15_SB_EEEEEEEvNS4_8identityESY_NSZ_IS11_S13_NSR_INS5_IJS15_S14_EEENS5_IJSB_S15_EEEEEEEvS1A_EENS_8epilogue10collective18CollectiveEpilogueINS1G_23Sm100TmaWarpSpecializedILi4ELi2ELi32ELb1ELb0EEEJSF_NS5_IJNSR_ISE_SB_EENSR_INSA_ILi32EEESB_EEEEESG_SH_SG_SH_NS1G_6fusion15FusionCallbacksIS1K_NS1P_17LinearCombinationISG_fSG_fLNS_15FloatRoundStyleE2EEESF_S1O_JEEENS4_5SM1004TMEM4LOAD26SM100_TMEM_LOAD_32dp32b32xESY_NSZ_INS10_ILi2ELi4ELi3EEES13_NSR_INS5_IJS14_S1M_EEENS5_IJS1M_SB_EEEEEEENS4_39AutoVectorizingCopyWithAssumedAlignmentILi128EEENS4_14SM90_TMA_STOREES23_S25_S25_EEEvvEEEEvNT_6ParamsE)
	.align		4
        /*000c*/ 	.word	index@(__assertfail)
	.align		4
        /*0010*/ 	.word	0x00000000
	.align		4
        /*0014*/ 	.word	0xfffffffe
	.align		4
        /*0018*/ 	.word	0x00000000
	.align		4
        /*001c*/ 	.word	0xfffffffd
	.align		4
        /*0020*/ 	.word	0x00000000
	.align		4
        /*0024*/ 	.word	0xfffffffc


//--------------------- .nv.constant4             --------------------------
	.section	.nv.constant4,"a",@progbits
	.align	8
	.align		8
.nv.constant4:
        /*0000*/ 	.dword	__assertfail
	.align		8
        /*0008*/ 	.dword	__unnamed_1
	.align		8
        /*0010*/ 	.dword	__unnamed_2
	.align		8
        /*0018*/ 	.dword	_ZN40_INTERNAL_dd24a451_4_k_cu_65fe92e2_341154cuda3std3__45__cpo5beginE
	.align		8
        /*0020*/ 	.dword	_ZN40_INTERNAL_dd24a451_4_k_cu_65fe92e2_341154cuda3std3__45__cpo3endE
	.align		8
        /*0028*/ 	.dword	_ZN40_INTERNAL_dd24a451_4_k_cu_65fe92e2_341154cuda3std3__45__cpo6cbeginE
	.align		8
        /*0030*/ 	.dword	_ZN40_INTERNAL_dd24a451_4_k_cu_65fe92e2_341154cuda3std3__45__cpo4cendE
	.align		8
        /*0038*/ 	.dword	_ZN40_INTERNAL_dd24a451_4_k_cu_65fe92e2_341154cuda3std3__442_GLOBAL__N__dd24a451_4_k_cu_65fe92e2_341156ignoreE
	.align		8
        /*0040*/ 	.dword	_ZN40_INTERNAL_dd24a451_4_k_cu_65fe92e2_341154cuda3std3__419piecewise_constructE
	.align		8
        /*0048*/ 	.dword	_ZN40_INTERNAL_dd24a451_4_k_cu_65fe92e2_341154cuda3std3__48in_placeE
	.align		8
        /*0050*/ 	.dword	_ZN40_INTERNAL_dd24a451_4_k_cu_65fe92e2_341154cuda3std6ranges3__45__cpo4swapE
	.align		8
        /*0058*/ 	.dword	_ZN40_INTERNAL_dd24a451_4_k_cu_65fe92e2_341154cuda3std6ranges3__45__cpo9iter_moveE
	.align		8
        /*0060*/ 	.dword	_ZN40_INTERNAL_dd24a451_4_k_cu_65fe92e2_341154cute7productE
	.align		8
        /*0068*/ 	.dword	_ZN40_INTERNAL_dd24a451_4_k_cu_65fe92e2_341154cute1_E
	.align		8
        /*0070*/ 	.dword	$str$25
	.align		8
        /*0078*/ 	.dword	$str$26
	.align		8
        /*0080*/ 	.dword	$str$27
	.align		8
        /*0088*/ 	.dword	$str$28


//--------------------- .text._ZN7cutlass13device_kernelINS_4gemm6kernel13GemmUniversalIN4cute5tupleIJiiiiEEENS1_10collective13CollectiveMmaINS1_35MainloopSm100TmaUmmaWarpSpecializedILi3ELi2ELi4ENS5_IJNS4_1CILi1EEESB_SB_EEEEENS5_IJNSA_ILi128EEESE_SE_EEENS_10bfloat16_tENS5_IJlSB_lEEESG_NS5_IJSB_llEEENS4_8TiledMMAINS4_8MMA_AtomIJNS4_20SM100_MMA_F16BF16_SSISG_SG_fLi128ELi128ELNS4_4UMMA5MajorE0ELSN_1ELNSM_7ScaleInE0ELSO_0EEEEEENS4_6LayoutISC_NS5_IJNSA_ILi0EEESS_SS_EEEEENS5_IJNS4_10UnderscoreESV_SV_EEEEENS4_13SM90_TMA_LOADENS4_14ComposedLayoutINS4_7SwizzleILi3ELi4ELi3EEENS4_18smem_ptr_flag_bitsILi16EEENSR_INS5_IJNSA_ILi8EEENSA_ILi64EEEEEENS5_IJS15_SB_EEEEEEEvNS4_8identityESY_NSZ_IS11_S13_NSR_INS5_IJS15_S14_EEENS5_IJSB_S15_EEEEEEEvS1A_EENS_8epilogue10collective18CollectiveEpilogueINS1G_23Sm100TmaWarpSpecializedILi4ELi2ELi32ELb1ELb0EEEJSF_NS5_IJNSR_ISE_SB_EENSR_INSA_ILi32EEESB_EEEEESG_SH_SG_SH_NS1G_6fusion15FusionCallbacksIS1K_NS1P_17LinearCombinationISG_fSG_fLNS_15FloatRoundStyleE2EEESF_S1O_JEEENS4_5SM1004TMEM4LOAD26SM100_TMEM_LOAD_32dp32b32xESY_NSZ_INS10_ILi2ELi4ELi3EEES13_NSR_INS5_IJS14_S1M_EEENS5_IJS1M_SB_EEEEEEENS4_39AutoVectorizingCopyWithAssumedAlignmentILi128EEENS4_14SM90_TMA_STOREES23_S25_S25_EEEvvEEEEvNT_6ParamsE --------------------------
	.section	.text._ZN7cutlass13device_kernelINS_4gemm6kernel13GemmUniversalIN4cute5tupleIJiiiiEEENS1_10collective13CollectiveMmaINS1_35MainloopSm100TmaUmmaWarpSpecializedILi3ELi2ELi4ENS5_IJNS4_1CILi1EEESB_SB_EEEEENS5_IJNSA_ILi128EEESE_SE_EEENS_10bfloat16_tENS5_IJlSB_lEEESG_NS5_IJSB_llEEENS4_8TiledMMAINS4_8MMA_AtomIJNS4_20SM100_MMA_F16BF16_SSISG_SG_fLi128ELi128ELNS4_4UMMA5MajorE0ELSN_1ELNSM_7ScaleInE0ELSO_0EEEEEENS4_6LayoutISC_NS5_IJNSA_ILi0EEESS_SS_EEEEENS5_IJNS4_10UnderscoreESV_SV_EEEEENS4_13SM90_TMA_LOADENS4_14ComposedLayoutINS4_7SwizzleILi3ELi4ELi3EEENS4_18smem_ptr_flag_bitsILi16EEENSR_INS5_IJNSA_ILi8EEENSA_ILi64EEEEEENS5_IJS15_SB_EEEEEEEvNS4_8identityESY_NSZ_IS11_S13_NSR_INS5_IJS15_S14_EEENS5_IJSB_S15_EEEEEEEvS1A_EENS_8epilogue10collective18CollectiveEpilogueINS1G_23Sm100TmaWarpSpecializedILi4ELi2ELi32ELb1ELb0EEEJSF_NS5_IJNSR_ISE_SB_EENSR_INSA_ILi32EEESB_EEEEESG_SH_SG_SH_NS1G_6fusion15FusionCallbacksIS1K_NS1P_17LinearCombinationISG_fSG_fLNS_15FloatRoundStyleE2EEESF_S1O_JEEENS4_5SM1004TMEM4LOAD26SM100_TMEM_LOAD_32dp32b32xESY_NSZ_INS10_ILi2ELi4ELi3EEES13_NSR_INS5_IJS14_S1M_EEENS5_IJS1M_SB_EEEEEEENS4_39AutoVectorizingCopyWithAssumedAlignmentILi128EEENS4_14SM90_TMA_STOREES23_S25_S25_EEEvvEEEEvNT_6ParamsE,"ax",@progbits
	.align	128
.text._ZN7cutlass13device_kernelINS_4gemm6kernel13GemmUniversalIN4cute5tupleIJiiiiEEENS1_10collective13CollectiveMmaINS1_35MainloopSm100TmaUmmaWarpSpecializedILi3ELi2ELi4ENS5_IJNS4_1CILi1EEESB_SB_EEEEENS5_IJNSA_ILi128EEESE_SE_EEENS_10bfloat16_tENS5_IJlSB_lEEESG_NS5_IJSB_llEEENS4_8TiledMMAINS4_8MMA_AtomIJNS4_20SM100_MMA_F16BF16_SSISG_SG_fLi128ELi128ELNS4_4UMMA5MajorE0ELSN_1ELNSM_7ScaleInE0ELSO_0EEEEEENS4_6LayoutISC_NS5_IJNSA_ILi0EEESS_SS_EEEEENS5_IJNS4_10UnderscoreESV_SV_EEEEENS4_13SM90_TMA_LOADENS4_14ComposedLayoutINS4_7SwizzleILi3ELi4ELi3EEENS4_18smem_ptr_flag_bitsILi16EEENSR_INS5_IJNSA_ILi8EEENSA_ILi64EEEEEENS5_IJS15_SB_EEEEEEEvNS4_8identityESY_NSZ_IS11_S13_NSR_INS5_IJS15_S14_EEENS5_IJSB_S15_EEEEEEEvS1A_EENS_8epilogue10collective18CollectiveEpilogueINS1G_23Sm100TmaWarpSpecializedILi4ELi2ELi32ELb1ELb0EEEJSF_NS5_IJNSR_ISE_SB_EENSR_INSA_ILi32EEESB_EEEEESG_SH_SG_SH_NS1G_6fusion15FusionCallbacksIS1K_NS1P_17LinearCombinationISG_fSG_fLNS_15FloatRoundStyleE2EEESF_S1O_JEEENS4_5SM1004TMEM4LOAD26SM100_TMEM_LOAD_32dp32b32xESY_NSZ_INS10_ILi2ELi4ELi3EEES13_NSR_INS5_IJS14_S1M_EEENS5_IJS1M_SB_EEEEEEENS4_39AutoVectorizingCopyWithAssumedAlignmentILi128EEENS4_14SM90_TMA_STOREES23_S25_S25_EEEvvEEEEvNT_6ParamsE:
        .type           _ZN7cutlass13device_kernelINS_4gemm6kernel13GemmUniversalIN4cute5tupleIJiiiiEEENS1_10collective13CollectiveMmaINS1_35MainloopSm100TmaUmmaWarpSpecializedILi3ELi2ELi4ENS5_IJNS4_1CILi1EEESB_SB_EEEEENS5_IJNSA_ILi128EEESE_SE_EEENS_10bfloat16_tENS5_IJlSB_lEEESG_NS5_IJSB_llEEENS4_8TiledMMAINS4_8MMA_AtomIJNS4_20SM100_MMA_F16BF16_SSISG_SG_fLi128ELi128ELNS4_4UMMA5MajorE0ELSN_1ELNSM_7ScaleInE0ELSO_0EEEEEENS4_6LayoutISC_NS5_IJNSA_ILi0EEESS_SS_EEEEENS5_IJNS4_10UnderscoreESV_SV_EEEEENS4_13SM90_TMA_LOADENS4_14ComposedLayoutINS4_7SwizzleILi3ELi4ELi3EEENS4_18smem_ptr_flag_bitsILi16EEENSR_INS5_IJNSA_ILi8EEENSA_ILi64EEEEEENS5_IJS15_SB_EEEEEEEvNS4_8identityESY_NSZ_IS11_S13_NSR_INS5_IJS15_S14_EEENS5_IJSB_S15_EEEEEEEvS1A_EENS_8epilogue10collective18CollectiveEpilogueINS1G_23Sm100TmaWarpSpecializedILi4ELi2ELi32ELb1ELb0EEEJSF_NS5_IJNSR_ISE_SB_EENSR_INSA_ILi32EEESB_EEEEESG_SH_SG_SH_NS1G_6fusion15FusionCallbacksIS1K_NS1P_17LinearCombinationISG_fSG_fLNS_15FloatRoundStyleE2EEESF_S1O_JEEENS4_5SM1004TMEM4LOAD26SM100_TMEM_LOAD_32dp32b32xESY_NSZ_INS10_ILi2ELi4ELi3EEES13_NSR_INS5_IJS14_S1M_EEENS5_IJS1M_SB_EEEEEEENS4_39AutoVectorizingCopyWithAssumedAlignmentILi128EEENS4_14SM90_TMA_STOREES23_S25_S25_EEEvvEEEEvNT_6ParamsE,@function
        .size           _ZN7cutlass13device_kernelINS_4gemm6kernel13GemmUniversalIN4cute5tupleIJiiiiEEENS1_10collective13CollectiveMmaINS1_35MainloopSm100TmaUmmaWarpSpecializedILi3ELi2ELi4ENS5_IJNS4_1CILi1EEESB_SB_EEEEENS5_IJNSA_ILi128EEESE_SE_EEENS_10bfloat16_tENS5_IJlSB_lEEESG_NS5_IJSB_llEEENS4_8TiledMMAINS4_8MMA_AtomIJNS4_20SM100_MMA_F16BF16_SSISG_SG_fLi128ELi128ELNS4_4UMMA5MajorE0ELSN_1ELNSM_7ScaleInE0ELSO_0EEEEEENS4_6LayoutISC_NS5_IJNSA_ILi0EEESS_SS_EEEEENS5_IJNS4_10UnderscoreESV_SV_EEEEENS4_13SM90_TMA_LOADENS4_14ComposedLayoutINS4_7SwizzleILi3ELi4ELi3EEENS4_18smem_ptr_flag_bitsILi16EEENSR_INS5_IJNSA_ILi8EEENSA_ILi64EEEEEENS5_IJS15_SB_EEEEEEEvNS4_8identityESY_NSZ_IS11_S13_NSR_INS5_IJS15_S14_EEENS5_IJSB_S15_EEEEEEEvS1A_EENS_8epilogue10collective18CollectiveEpilogueINS1G_23Sm100TmaWarpSpecializedILi4ELi2ELi32ELb1ELb0EEEJSF_NS5_IJNSR_ISE_SB_EENSR_INSA_ILi32EEESB_EEEEESG_SH_SG_SH_NS1G_6fusion15FusionCallbacksIS1K_NS1P_17LinearCombinationISG_fSG_fLNS_15FloatRoundStyleE2EEESF_S1O_JEEENS4_5SM1004TMEM4LOAD26SM100_TMEM_LOAD_32dp32b32xESY_NSZ_INS10_ILi2ELi4ELi3EEES13_NSR_INS5_IJS14_S1M_EEENS5_IJS1M_SB_EEEEEEENS4_39AutoVectorizingCopyWithAssumedAlignmentILi128EEENS4_14SM90_TMA_STOREES23_S25_S25_EEEvvEEEEvNT_6ParamsE,(.L_x_173 - _ZN7cutlass13device_kernelINS_4gemm6kernel13GemmUniversalIN4cute5tupleIJiiiiEEENS1_10collective13CollectiveMmaINS1_35MainloopSm100TmaUmmaWarpSpecializedILi3ELi2ELi4ENS5_IJNS4_1CILi1EEESB_SB_EEEEENS5_IJNSA_ILi128EEESE_SE_EEENS_10bfloat16_tENS5_IJlSB_lEEESG_NS5_IJSB_llEEENS4_8TiledMMAINS4_8MMA_AtomIJNS4_20SM100_MMA_F16BF16_SSISG_SG_fLi128ELi128ELNS4_4UMMA5MajorE0ELSN_1ELNSM_7ScaleInE0ELSO_0EEEEEENS4_6LayoutISC_NS5_IJNSA_ILi0EEESS_SS_EEEEENS5_IJNS4_10UnderscoreESV_SV_EEEEENS4_13SM90_TMA_LOADENS4_14ComposedLayoutINS4_7SwizzleILi3ELi4ELi3EEENS4_18smem_ptr_flag_bitsILi16EEENSR_INS5_IJNSA_ILi8EEENSA_ILi64EEEEEENS5_IJS15_SB_EEEEEEEvNS4_8identityESY_NSZ_IS11_S13_NSR_INS5_IJS15_S14_EEENS5_IJSB_S15_EEEEEEEvS1A_EENS_8epilogue10collective18CollectiveEpilogueINS1G_23Sm100TmaWarpSpecializedILi4ELi2ELi32ELb1ELb0EEEJSF_NS5_IJNSR_ISE_SB_EENSR_INSA_ILi32EEESB_EEEEESG_SH_SG_SH_NS1G_6fusion15FusionCallbacksIS1K_NS1P_17LinearCombinationISG_fSG_fLNS_15FloatRoundStyleE2EEESF_S1O_JEEENS4_5SM1004TMEM4LOAD26SM100_TMEM_LOAD_32dp32b32xESY_NSZ_INS10_ILi2ELi4ELi3EEES13_NSR_INS5_IJS14_S1M_EEENS5_IJS1M_SB_EEEEEEENS4_39AutoVectorizingCopyWithAssumedAlignmentILi128EEENS4_14SM90_TMA_STOREES23_S25_S25_EEEvvEEEEvNT_6ParamsE)
        .other          _ZN7cutlass13device_kernelINS_4gemm6kernel13GemmUniversalIN4cute5tupleIJiiiiEEENS1_10collective13CollectiveMmaINS1_35MainloopSm100TmaUmmaWarpSpecializedILi3ELi2ELi4ENS5_IJNS4_1CILi1EEESB_SB_EEEEENS5_IJNSA_ILi128EEESE_SE_EEENS_10bfloat16_tENS5_IJlSB_lEEESG_NS5_IJSB_llEEENS4_8TiledMMAINS4_8MMA_AtomIJNS4_20SM100_MMA_F16BF16_SSISG_SG_fLi128ELi128ELNS4_4UMMA5MajorE0ELSN_1ELNSM_7ScaleInE0ELSO_0EEEEEENS4_6LayoutISC_NS5_IJNSA_ILi0EEESS_SS_EEEEENS5_IJNS4_10UnderscoreESV_SV_EEEEENS4_13SM90_TMA_LOADENS4_14ComposedLayoutINS4_7SwizzleILi3ELi4ELi3EEENS4_18smem_ptr_flag_bitsILi16EEENSR_INS5_IJNSA_ILi8EEENSA_ILi64EEEEEENS5_IJS15_SB_EEEEEEEvNS4_8identityESY_NSZ_IS11_S13_NSR_INS5_IJS15_S14_EEENS5_IJSB_S15_EEEEEEEvS1A_EENS_8epilogue10collective18CollectiveEpilogueINS1G_23Sm100TmaWarpSpecializedILi4ELi2ELi32ELb1ELb0EEEJSF_NS5_IJNSR_ISE_SB_EENSR_INSA_ILi32EEESB_EEEEESG_SH_SG_SH_NS1G_6fusion15FusionCallbacksIS1K_NS1P_17LinearCombinationISG_fSG_fLNS_15FloatRoundStyleE2EEESF_S1O_JEEENS4_5SM1004TMEM4LOAD26SM100_TMEM_LOAD_32dp32b32xESY_NSZ_INS10_ILi2ELi4ELi3EEES13_NSR_INS5_IJS14_S1M_EEENS5_IJS1M_SB_EEEEEEENS4_39AutoVectorizingCopyWithAssumedAlignmentILi128EEENS4_14SM90_TMA_STOREES23_S25_S25_EEEvvEEEEvNT_6ParamsE,@"STO_CUDA_ENTRY STV_DEFAULT"
_ZN7cutlass13device_kernelINS_4gemm6kernel13GemmUniversalIN4cute5tupleIJiiiiEEENS1_10collective13CollectiveMmaINS1_35MainloopSm100TmaUmmaWarpSpecializedILi3ELi2ELi4ENS5_IJNS4_1CILi1EEESB_SB_EEEEENS5_IJNSA_ILi128EEESE_SE_EEENS_10bfloat16_tENS5_IJlSB_lEEESG_NS5_IJSB_llEEENS4_8TiledMMAINS4_8MMA_AtomIJNS4_20SM100_MMA_F16BF16_SSISG_SG_fLi128ELi128ELNS4_4UMMA5MajorE0ELSN_1ELNSM_7ScaleInE0ELSO_0EEEEEENS4_6LayoutISC_NS5_IJNSA_ILi0EEESS_SS_EEEEENS5_IJNS4_10UnderscoreESV_SV_EEEEENS4_13SM90_TMA_LOADENS4_14ComposedLayoutINS4_7SwizzleILi3ELi4ELi3EEENS4_18smem_ptr_flag_bitsILi16EEENSR_INS5_IJNSA_ILi8EEENSA_ILi64EEEEEENS5_IJS15_SB_EEEEEEEvNS4_8identityESY_NSZ_IS11_S13_NSR_INS5_IJS15_S14_EEENS5_IJSB_S15_EEEEEEEvS1A_EENS_8epilogue10collective18CollectiveEpilogueINS1G_23Sm100TmaWarpSpecializedILi4ELi2ELi32ELb1ELb0EEEJSF_NS5_IJNSR_ISE_SB_EENSR_INSA_ILi32EEESB_EEEEESG_SH_SG_SH_NS1G_6fusion15FusionCallbacksIS1K_NS1P_17LinearCombinationISG_fSG_fLNS_15FloatRoundStyleE2EEESF_S1O_JEEENS4_5SM1004TMEM4LOAD26SM100_TMEM_LOAD_32dp32b32xESY_NSZ_INS10_ILi2ELi4ELi3EEES13_NSR_INS5_IJS14_S1M_EEENS5_IJS1M_SB_EEEEEEENS4_39AutoVectorizingCopyWithAssumedAlignmentILi128EEENS4_14SM90_TMA_STOREES23_S25_S25_EEEvvEEEEvNT_6ParamsE:
[----:B------:R-:W1:Y:S01]  /*0000*/  LDC R1, c[0x0][0x37c] ;  /* 0x0000df00ff017b82 */ /* 0x000e620000000800 */
[----:B------:R-:W2:Y:S01]  /*0010*/  S2R R101, SR_TID.X ;  /* 0x0000000000657919 */ /* 0x000ea20000002100 */
[----:B------:R-:W3:Y:S01]  /*0020*/  LDCU.64 UR4, c[0x0][0x890] ;  /* 0x00011200ff0477ac */ /* 0x000ee20008000a00 */
[----:B------:R-:W-:Y:S02]  /*0030*/  PRMT R88, RZ, 0x7610, R88 ;  /* 0x00007610ff587816 */ /* 0x000fe40000000058 */
[----:B------:R-:W-:Y:S01]  /*0040*/  ELECT P5, URZ, PT ;  /* 0x0000000000ff782f */ /* 0x000fe200038a0000 */
[----:B------:R-:W4:Y:S01]  /*0050*/  LDCU.64 UR46, c[0x0][0x358] ;  /* 0x00006b00ff2e77ac */ /* 0x000f220008000a00 */
[----:B---3--:R-:W-:-:S04]  /*0060*/  UISETP.NE.U32.AND UP0, UPT, UR4, URZ, UPT ;  /* 0x000000ff0400728c */ /* 0x008fc8000bf05070 */
[----:B------:R-:W-:Y:S01]  /*0070*/  UISETP.NE.AND.EX UP0, UPT, UR5, URZ, UPT, UP0 ;  /* 0x000000ff0500728c */ /* 0x000fe2000bf05300 */
[----:B--2---:R-:W-:-:S05]  /*0080*/  SHF.R.U32.HI R92, RZ, 0x5, R101 ;  /* 0x00000005ff5c7819 */ /* 0x004fca0000011665 */
[----:B------:R-:W2:Y:S02]  /*0090*/  SHFL.IDX PT, R0, R92, RZ, 0x1f ;  /* 0x00001fff5c007589 */ /* 0x000ea400000e0000 */
[----:B--2---:R-:W-:Y:S01]  /*00a0*/  R2UR UR8, R0 ;  /* 0x00000000000872ca */ /* 0x004fe200000e0000 */
[----:B-1--4-:R-:W-:-:S14]  /*00b0*/  BRA.U UP0, `(.L_x_0) ;  /* 0x00000001002c7547 */ /* 0x012fdc000b800000 */
[----:B------:R-:W1:Y:S02]  /*00c0*/  LDCU.64 UR6, c[0x0][0x888] ;  /* 0x00011100ff0677ac */ /* 0x000e640008000a00 */
[----:B-1----:R-:W-:-:S04]  /*00d0*/  UISETP.NE.U32.AND UP0, UPT, UR6, URZ, UPT ;  /* 0x000000ff0600728c */ /* 0x002fc8000bf05070 */
[----:B------:R-:W-:-:S09]  /*00e0*/  UISETP.NE.AND.EX UP0, UPT, UR7, URZ, UPT, UP0 ;  /* 0x000000ff0700728c */ /* 0x000fd2000bf05300 */
[----:B------:R-:W-:Y:S05]  /*00f0*/  BRA.U !UP0, `(.L_x_1) ;  /* 0x0000000108107547 */ /* 0x000fea000b800000 */
[----:B------:R-:W1:Y:S02]  /*0100*/  LDC.64 R2, c[0x0][0x888] ;  /* 0x00022200ff027b82 */ /* 0x000e640000000a00 */
[----:B-1----:R1:W5:Y:S01]  /*0110*/  LDG.E R49, desc[UR46][R2.64] ;  /* 0x0000002e02317981 */ /* 0x002362000c1e1900 */
[----:B------:R-:W-:Y:S01]  /*0120*/  HFMA2 R88, -RZ, RZ, 0, 5.9604644775390625e-08 ;  /* 0x00000001ff587431 */ /* 0x000fe200000001ff */
[----:B------:R-:W-:Y:S05]  /*0130*/  BRA `(.L_x_0) ;  /* 0x00000000000c7947 */ /* 0x000fea0003800000 */
.L_x_1:
[----:B------:R-:W1:Y:S01]  /*0140*/  LDCU UR6, c[0x0][0x880] ;  /* 0x00011000ff0677ac */ /* 0x000e620008000800 */
[----:B------:R-:W-:Y:S01]  /*0150*/  HFMA2 R88, -RZ, RZ, 0, 5.9604644775390625e-08 ;  /* 0x00000001ff587431 */ /* 0x000fe200000001ff */
[----:B-1----:R-:W-:-:S07]  /*0160*/  MOV R49, UR6 ;  /* 0x0000000600317c02 */ /* 0x002fce0008000f00 */
.L_x_0:
[----:B------:R-:W2:Y:S02]  /*0170*/  LDCU.64 UR6, c[0x0][0x8b0] ;  /* 0x00011600ff0677ac */ /* 0x000ea40008000a00 */
[----:B--2---:R-:W-:-:S04]  /*0180*/  UISETP.NE.U32.AND UP0, UPT, UR6, URZ, UPT ;  /* 0x000000ff0600728c */ /* 0x004fc8000bf05070 */
[----:B------:R-:W-:-:S09]  /*0190*/  UISETP.NE.AND.EX UP0, UPT, UR7, URZ, UPT, UP0 ;  /* 0x000000ff0700728c */ /* 0x000fd2000bf05300 */
[----:B------:R-:W-:Y:S05]  /*01a0*/  BRA.U UP0, `(.L_x_2) ;  /* 0x0000000100247547 */ /* 0x000fea000b800000 */
[----:B------:R-:W2:Y:S02]  /*01b0*/  LDCU.64 UR6, c[0x0][0x8a8] ;  /* 0x00011500ff0677ac */ /* 0x000ea40008000a00 */
[----:B--2---:R-:W-:-:S04]  /*01c0*/  UISETP.NE.U32.AND UP0, UPT, UR6, URZ, UPT ;  /* 0x000000ff0600728c */ /* 0x004fc8000bf05070 */
[----:B------:R-:W-:-:S09]  /*01d0*/  UISETP.NE.AND.EX UP0, UPT, UR7, URZ, UPT, UP0 ;  /* 0x000000ff0700728c */ /* 0x000fd2000bf05300 */
[----:B------:R-:W-:Y:S05]  /*01e0*/  BRA.U !UP0, `(.L_x_3) ;  /* 0x00000001080c7547 */ /* 0x000fea000b800000 */
[----:B-1----:R-:W1:Y:S02]  /*01f0*/  LDC.64 R2, c[0x0][0x8a8] ;  /* 0x00022a00ff027b82 */ /* 0x002e640000000a00 */
[----:B-1----:R2:W5:Y:S01]  /*0200*/  LDG.E R47, desc[UR46][R2.64] ;  /* 0x0000002e022f7981 */ /* 0x002562000c1e1900 */
[----:B------:R-:W-:Y:S05]  /*0210*/  BRA `(.L_x_2) ;  /* 0x0000000000087947 */ /* 0x000fea0003800000 */
.L_x_3:
[----:B------:R-:W2:Y:S02]  /*0220*/  LDCU UR6, c[0x0][0x8a0] ;  /* 0x00011400ff0677ac */ /* 0x000ea40008000800 */
[----:B--2---:R-:W-:Y:S02]  /*0230*/  MOV R47, UR6 ;  /* 0x00000006002f7c02 */ /* 0x004fe40008000f00 */
.L_x_2:
[----:B------:R-:W-:Y:S01]  /*0240*/  IMAD.U32 R0, RZ, RZ, UR8 ;  /* 0x00000008ff007e24 */ /* 0x000fe2000f8e00ff */
[----:B------:R-:W-:Y:S04]  /*0250*/  BSSY.RECONVERGENT B0, `(.L_x_4) ;  /* 0x000000c000007945 */ /* 0x000fe80003800200 */
[C---:B------:R-:W-:Y:S02]  /*0260*/  ISETP.NE.OR P1, PT, R0.reuse, 0x1, !P5 ;  /* 0x000000010000780c */ /* 0x040fe40006f25670 */
[----:B------:R-:W-:-:S11]  /*0270*/  ISETP.NE.OR P0, PT, R0, 0x3, !P5 ;  /* 0x000000030000780c */ /* 0x000fd60006f05670 */
[----:B------:R-:W-:Y:S05]  /*0280*/  @P1 BRA `(.L_x_5) ;  /* 0x0000000000201947 */ /* 0x000fea0003800000 */
[----:B------:R-:W3:Y:S02]  /*0290*/  LDCU.64 UR6, c[0x0][0x348] ;  /* 0x00006900ff0677ac */ /* 0x000ee40008000a00 */
[----:B---3--:R-:W-:Y:S02]  /*02a0*/  UIADD3 UR10, UP1, UPT, UR6, 0x80, URZ ;  /* 0x00000080060a7890 */ /* 0x008fe4000ff3e0ff */
[----:B------:R-:W-:Y:S02]  /*02b0*/  UIADD3 UR6, UP0, UPT, UR6, 0x180, URZ ;  /* 0x0000018006067890 */ /* 0x000fe4000ff1e0ff */
[----:B------:R-:W-:Y:S02]  /*02c0*/  UIADD3.X UR11, UPT, UPT, URZ, UR7, URZ, UP1, !UPT ;  /* 0x00000007ff0b7290 */ /* 0x000fe40008ffe4ff */
[----:B------:R-:W-:-:S07]  /*02d0*/  UIADD3.X UR7, UPT, UPT, URZ, UR7, URZ, UP0, !UPT ;  /* 0x00000007ff077290 */ /* 0x000fce00087fe4ff */
[----:B------:R3:W-:Y:S02]  /*02e0*/  UTMACCTL.PF [UR10] ;  /* 0x000000000a0079b9 */ /* 0x0007e40008040000 */
[----:B------:R3:W-:Y:S02]  /*02f0*/  UTMACCTL.PF [UR6] ;  /* 0x00000000060079b9 */ /* 0x0007e40008040000 */
[----:B---3--:R-:W-:Y:S01]  /*0300*/  NOP ;  /* 0x0000000000007918 */ /* 0x008fe20000000000 */
.L_x_5:
[----:B------:R-:W-:Y:S05]  /*0310*/  BSYNC.RECONVERGENT B0 ;  /* 0x0000000000007941 */ /* 0x000fea0003800200 */
.L_x_4:
[----:B------:R-:W-:Y:S04]  /*0320*/  BSSY.RECONVERGENT B0, `(.L_x_6) ;  /* 0x000000a000007945 */ /* 0x000fe80003800200 */
        /* <DEDUP_REMOVED lines=9> */
.L_x_7:
[----:B------:R-:W-:Y:S05]  /*03c0*/  BSYNC.RECONVERGENT B0 ;  /* 0x0000000000007941 */ /* 0x000fea0003800200 */
.L_x_6:
[----:B------:R-:W3:Y:S01]  /*03d0*/  LDCU.64 UR6, c[0x0][0x888] ;  /* 0x00011100ff0677ac */ /* 0x000ee20008000a00 */
[----:B------:R-:W-:Y:S02]  /*03e0*/  UISETP.EQ.U32.AND UP1, UPT, UR4, URZ, UPT ;  /* 0x000000ff0400728c */ /* 0x000fe4000bf22070 */
[----:B------:R-:W-:Y:S02]  /*03f0*/  UPLOP3.LUT UP2, UPT, UPT, UPT, UPT, 0x80, 0x8 ;  /* 0x000000000008789c */ /* 0x000fe40003f4f070 */
[----:B---3--:R-:W-:-:S04]  /*0400*/  UISETP.NE.U32.AND UP0, UPT, UR6, URZ, UPT ;  /* 0x000000ff0600728c */ /* 0x008fc8000bf05070 */
[----:B------:R-:W-:-:S04]  /*0410*/  UISETP.NE.AND.EX UP0, UPT, UR7, URZ, UPT, UP0 ;  /* 0x000000ff0700728c */ /* 0x000fc8000bf05300 */
[----:B------:R-:W-:-:S04]  /*0420*/  UISETP.EQ.OR.EX UP3, UPT, UR5, URZ, !UP0, UP1 ;  /* 0x000000ff0500728c */ /* 0x000fc8000c762710 */
[----:B------:R-:W-:-:S05]  /*0430*/  UP2UR UR50, UPR, URZ, 0x8 ;  /* 0x00000008ff327883 */ /* 0x000fca0008000000 */
[----:B------:R-:W-:Y:S07]  /*0440*/  BRA.U !UP3, `(.L_x_8) ;  /* 0x000000010b207547 */ /* 0x000fee000b800000 */
[----:B------:R-:W-:Y:S01]  /*0450*/  UISETP.NE.U32.AND UP2, UPT, UR4, URZ, UPT ;  /* 0x000000ff0400728c */ /* 0x000fe2000bf45070 */
[----:B-----5:R-:W-:Y:S01]  /*0460*/  FSETP.NEU.AND P0, PT, R49, RZ, PT ;  /* 0x000000ff3100720b */ /* 0x020fe20003f0d000 */
[----:B------:R-:W-:Y:S02]  /*0470*/  USEL UR4, URZ, 0xffffffff, UP0 ;  /* 0xffffffffff047887 */ /* 0x000fe40008000000 */
[----:B------:R-:W-:-:S10]  /*0480*/  UISETP.NE.AND.EX UP2, UPT, UR5, URZ, UPT, UP2 ;  /* 0x000000ff0500728c */ /* 0x000fd4000bf45320 */
[----:B------:R-:W-:Y:S01]  /*0490*/  VOTEU.ANY UP1, P0 ;  /* 0x0000000000ff7886 */ /* 0x000fe20000020100 */
[----:B------:R-:W-:-:S04]  /*04a0*/  @!UP2 USEL UR4, URZ, 0xffffffff, UP1 ;  /* 0xffffffffff04a887 */ /* 0x000fc80008800000 */
[----:B------:R-:W-:-:S04]  /*04b0*/  ULOP3.LUT UR4, UR4, 0x1, URZ, 0xc0, !UPT ;  /* 0x0000000104047892 */ /* 0x000fc8000f8ec0ff */
[----:B------:R-:W-:-:S11]  /*04c0*/  UISETP.NE.U32.AND UP2, UPT, UR4, 0x1, UPT ;  /* 0x000000010400788c */ /* 0x000fd6000bf45070 */
.L_x_8:
[----:B-12---:R-:W1:Y:S01]  /*04d0*/  SHFL.IDX PT, R2, R92, RZ, 0x1f ;  /* 0x00001fff5c027589 */ /* 0x006e6200000e0000 */
[----:B------:R-:W-:-:S04]  /*04e0*/  UISETP.NE.AND UP1, UPT, UR8, 0x2, UPT ;  /* 0x000000020800788c */ /* 0x000fc8000bf25270 */
[----:B------:R-:W-:Y:S01]  /*04f0*/  USEL UR6, URZ, 0x1, UP1 ;  /* 0x00000001ff067887 */ /* 0x000fe20008800000 */
[----:B-1----:R-:W-:-:S13]  /*0500*/  ISETP.NE.AND P0, PT, R2, RZ, PT ;  /* 0x000000ff0200720c */ /* 0x002fda0003f05270 */
[----:B------:R-:W-:Y:S05]  /*0510*/  @P0 BRA `(.L_x_9) ;  /* 0x0000000000400947 */ /* 0x000fea0003800000 */
[----:B------:R-:W1:Y:S01]  /*0520*/  S2UR UR5, SR_CgaCtaId ;  /* 0x00000000000579c3 */ /* 0x000e620000008800 */
[----:B------:R-:W-:Y:S01]  /*0530*/  UMOV UR7, 0x400 ;  /* 0x0000040000077882 */ /* 0x000fe20000000000 */
[----:B------:R-:W-:Y:S01]  /*0540*/  UMOV UR4, 0x1 ;  /* 0x0000000100047882 */ /* 0x000fe20000000000 */
[----:B------:R-:W-:Y:S01]  /*0550*/  ELECT P0, URZ, PT ;  /* 0x0000000000ff782f */ /* 0x000fe20003800000 */
[----:B------:R-:W-:-:S04]  /*0560*/  UIADD3 UR10, UPT, UPT, -UR4, 0x100000, URZ ;  /* 0x00100000040a7890 */ /* 0x000fc8000fffe1ff */
[----:B------:R-:W-:Y:S02]  /*0570*/  USHF.L.U32 UR11, UR10, 0xb, URZ ;  /* 0x0000000b0a0b7899 */ /* 0x000fe400080006ff */
[----:B------:R-:W-:Y:S02]  /*0580*/  USHF.L.U32 UR10, UR10, 0x1, URZ ;  /* 0x000000010a0a7899 */ /* 0x000fe400080006ff */
[----:B-1----:R-:W-:Y:S01]  /*0590*/  ULEA UR5, UR5, UR7, 0x18 ;  /* 0x0000000705057291 */ /* 0x002fe2000f8ec0ff */
[----:B------:R-:W1:Y:S11]  /*05a0*/  FENCE.VIEW.ASYNC.S ;  /* 0x00000000000073c6 */ /* 0x000e760000000000 */
[----:B-1----:R1:W2:Y:S01]  /*05b0*/  SYNCS.EXCH.64 URZ, [UR5], UR10 ;  /* 0x0000000a05ff75b2 */ /* 0x0022a20008000100 */
[----:B------:R1:W3:Y:S01]  /*05c0*/  SYNCS.EXCH.64 URZ, [UR5+0x18], UR10 ;  /* 0x0000180a05ff75b2 */ /* 0x0002e20008000100 */
[----:B------:R1:W4:Y:S01]  /*05d0*/  SYNCS.EXCH.64 URZ, [UR5+0x8], UR10 ;  /* 0x0000080a05ff75b2 */ /* 0x0003220008000100 */
[----:B------:R1:W1:Y:S01]  /*05e0*/  SYNCS.EXCH.64 URZ, [UR5+0x20], UR10 ;  /* 0x0000200a05ff75b2 */ /* 0x0002620008000100 */
[----:B------:R1:W1:Y:S01]  /*05f0*/  SYNCS.EXCH.64 URZ, [UR5+0x10], UR10 ;  /* 0x0000100a05ff75b2 */ /* 0x0002620008000100 */
[----:B------:R1:W1:Y:S01]  /*0600*/  SYNCS.EXCH.64 URZ, [UR5+0x28], UR10 ;  /* 0x0000280a05ff75b2 */ /* 0x0002620008000100 */
[----:B------:R-:W-:Y:S01]  /*0610*/  NOP ;  /* 0x0000000000007918 */ /* 0x000fe20000000000 */
.L_x_9:
[----:B------:R-:W2:Y:S01]  /*0620*/  SHFL.IDX PT, R2, R92, RZ, 0x1f ;  /* 0x00001fff5c027589 */ /* 0x000ea200000e0000 */
[----:B------:R-:W-:Y:S01]  /*0630*/  NOP ;  /* 0x0000000000007918 */ /* 0x000fe20000000000 */
[----:B--2---:R-:W-:-:S13]  /*0640*/  ISETP.NE.AND P0, PT, R2, 0x1, PT ;  /* 0x000000010200780c */ /* 0x004fda0003f05270 */
[----:B------:R-:W-:Y:S05]  /*0650*/  @P0 BRA `(.L_x_10) ;  /* 0x0000000000580947 */ /* 0x000fea0003800000 */
[----:B------:R-:W2:Y:S01]  /*0660*/  S2UR UR7, SR_CgaCtaId ;  /* 0x00000000000779c3 */ /* 0x000ea20000008800 */
[----:B------:R-:W-:Y:S01]  /*0670*/  UMOV UR9, 0x400 ;  /* 0x0000040000097882 */ /* 0x000fe20000000000 */
[----:B-1----:R-:W-:Y:S01]  /*0680*/  UMOV UR5, 0x20 ;  /* 0x0000002000057882 */ /* 0x002fe20000000000 */
[----:B------:R-:W-:Y:S01]  /*0690*/  UMOV UR4, 0x80 ;  /* 0x0000008000047882 */ /* 0x000fe20000000000 */
[----:B------:R-:W-:-:S04]  /*06a0*/  UIADD3 UR10, UPT, UPT, -UR5, 0x100000, URZ ;  /* 0x00100000050a7890 */ /* 0x000fc8000fffe1ff */
[----:B------:R-:W-:Y:S02]  /*06b0*/  USHF.L.U32 UR11, UR10, 0xb, URZ ;  /* 0x0000000b0a0b7899 */ /* 0x000fe400080006ff */
[----:B------:R-:W-:Y:S02]  /*06c0*/  USHF.L.U32 UR10, UR10, 0x1, URZ ;  /* 0x000000010a0a7899 */ /* 0x000fe400080006ff */
[----:B------:R-:W-:-:S04]  /*06d0*/  UIADD3 UR4, UPT, UPT, -UR4, 0x100000, URZ ;  /* 0x0010000004047890 */ /* 0x000fc8000fffe1ff */
[----:B------:R-:W-:Y:S02]  /*06e0*/  USHF.L.U32 UR5, UR4, 0xb, URZ ;  /* 0x0000000b04057899 */ /* 0x000fe400080006ff */
[----:B------:R-:W-:Y:S01]  /*06f0*/  USHF.L.U32 UR4, UR4, 0x1, URZ ;  /* 0x0000000104047899 */ /* 0x000fe200080006ff */
[----:B------:R-:W-:Y:S01]  /*0700*/  ELECT P0, URZ, PT ;  /* 0x0000000000ff782f */ /* 0x000fe20003800000 */
[----:B--2---:R-:W-:Y:S01]  /*0710*/  ULEA UR7, UR7, UR9, 0x18 ;  /* 0x0000000907077291 */ /* 0x004fe2000f8ec0ff */
[----:B------:R-:W1:Y:S11]  /*0720*/  FENCE.VIEW.ASYNC.S ;  /* 0x00000000000073c6 */ /* 0x000e760000000000 */
[----:B-1----:R2:W1:Y:S01]  /*0730*/  SYNCS.EXCH.64 URZ, [UR7+0x30], UR10 ;  /* 0x0000300a07ff75b2 */ /* 0x0024620008000100 */
[----:B------:R2:W1:Y:S01]  /*0740*/  SYNCS.EXCH.64 URZ, [UR7+0x50], UR4 ;  /* 0x0000500407ff75b2 */ /* 0x0004620008000100 */
[----:B------:R2:W1:Y:S01]  /*0750*/  SYNCS.EXCH.64 URZ, [UR7+0x38], UR10 ;  /* 0x0000380a07ff75b2 */ /* 0x0004620008000100 */
[----:B------:R2:W1:Y:S01]  /*0760*/  SYNCS.EXCH.64 URZ, [UR7+0x58], UR4 ;  /* 0x0000580407ff75b2 */ /* 0x0004620008000100 */
[----:B------:R2:W1:Y:S01]  /*0770*/  SYNCS.EXCH.64 URZ, [UR7+0x40], UR10 ;  /* 0x0000400a07ff75b2 */ /* 0x0004620008000100 */
[----:B------:R2:W1:Y:S01]  /*0780*/  SYNCS.EXCH.64 URZ, [UR7+0x60], UR4 ;  /* 0x0000600407ff75b2 */ /* 0x0004620008000100 */
[----:B------:R2:W1:Y:S01]  /*0790*/  SYNCS.EXCH.64 URZ, [UR7+0x48], UR10 ;  /* 0x0000480a07ff75b2 */ /* 0x0004620008000100 */
[----:B------:R2:W1:Y:S02]  /*07a0*/  SYNCS.EXCH.64 URZ, [UR7+0x68], UR4 ;  /* 0x0000680407ff75b2 */ /* 0x0004640008000100 */
[----:B--2---:R-:W-:Y:S01]  /*07b0*/  NOP ;  /* 0x0000000000007918 */ /* 0x004fe20000000000 */
.L_x_10:
[----:B------:R-:W2:Y:S01]  /*07c0*/  SHFL.IDX PT, R2, R92, RZ, 0x1f ;  /* 0x00001fff5c027589 */ /* 0x000ea200000e0000 */
[----:B------:R-:W-:Y:S01]  /*07d0*/  NOP ;  /* 0x0000000000007918 */ /* 0x000fe20000000000 */
[----:B--2---:R-:W-:-:S13]  /*07e0*/  ISETP.NE.AND P0, PT, R2, 0x3, PT ;  /* 0x000000030200780c */ /* 0x004fda0003f05270 */
[----:B------:R-:W-:Y:S05]  /*07f0*/  @P0 BRA `(.L_x_11) ;  /* 0x0000000000300947 */ /* 0x000fea0003800000 */
[----:B-1----:R-:W1:Y:S01]  /*0800*/  S2UR UR5, SR_CgaCtaId ;  /* 0x00000000000579c3 */ /* 0x002e620000008800 */
        /* <DEDUP_REMOVED lines=8> */
[----:B-1----:R2:W1:Y:S01]  /*0890*/  SYNCS.EXCH.64 URZ, [UR5+0x70], UR10 ;  /* 0x0000700a05ff75b2 */ /* 0x0024620008000100 */
[----:B------:R2:W1:Y:S02]  /*08a0*/  SYNCS.EXCH.64 URZ, [UR5+0x78], UR10 ;  /* 0x0000780a05ff75b2 */ /* 0x0004640008000100 */
[----:B--2---:R-:W-:Y:S01]  /*08b0*/  NOP ;  /* 0x0000000000007918 */ /* 0x004fe20000000000 */
.L_x_11:
[----:B------:R-:W2:Y:S01]  /*08c0*/  SHFL.IDX PT, R2, R92, RZ, 0x1f ;  /* 0x00001fff5c027589 */ /* 0x000ea200000e0000 */
[----:B------:R-:W-:Y:S01]  /*08d0*/  NOP ;  /* 0x0000000000007918 */ /* 0x000fe20000000000 */
[----:B--2---:R-:W-:-:S13]  /*08e0*/  ISETP.NE.AND P0, PT, R2, 0x4, PT ;  /* 0x000000040200780c */ /* 0x004fda0003f05270 */
[----:B------:R-:W-:Y:S05]  /*08f0*/  @P0 BRA `(.L_x_12) ;  /* 0x00000000004c0947 */ /* 0x000fea0003800000 */
[----:B-1----:R-:W1:Y:S01]  /*0900*/  S2UR UR5, SR_CgaCtaId ;  /* 0x00000000000579c3 */ /* 0x002e620000008800 */
[----:B------:R-:W-:Y:S01]  /*0910*/  UMOV UR9, 0x100 ;  /* 0x0000010000097882 */ /* 0x000fe20000000000 */
[----:B------:R-:W-:Y:S01]  /*0920*/  UMOV UR7, 0x400 ;  /* 0x0000040000077882 */ /* 0x000fe20000000000 */
[----:B------:R-:W-:Y:S01]  /*0930*/  USEL UR9, UR9, 0xe0, UP2 ;  /* 0x000000e009097887 */ /* 0x000fe20009000000 */
[----:B------:R-:W-:Y:S01]  /*0940*/  UMOV UR4, 0x1 ;  /* 0x0000000100047882 */ /* 0x000fe20000000000 */
[----:B------:R-:W-:Y:S01]  /*0950*/  ELECT P0, URZ, PT ;  /* 0x0000000000ff782f */ /* 0x000fe20003800000 */
[----:B------:R-:W-:-:S04]  /*0960*/  UIADD3 UR10, UPT, UPT, -UR4, 0x100000, URZ ;  /* 0x00100000040a7890 */ /* 0x000fc8000fffe1ff */
[----:B------:R-:W-:Y:S02]  /*0970*/  USHF.L.U32 UR11, UR10, 0xb, URZ ;  /* 0x0000000b0a0b7899 */ /* 0x000fe400080006ff */
[----:B------:R-:W-:Y:S02]  /*0980*/  USHF.L.U32 UR10, UR10, 0x1, URZ ;  /* 0x000000010a0a7899 */ /* 0x000fe400080006ff */
[----:B------:R-:W-:-:S04]  /*0990*/  UIADD3 UR12, UPT, UPT, -UR9, 0x100000, URZ ;  /* 0x00100000090c7890 */ /* 0x000fc8000fffe1ff */
[----:B------:R-:W-:Y:S02]  /*09a0*/  USHF.L.U32 UR13, UR12, 0xb, URZ ;  /* 0x0000000b0c0d7899 */ /* 0x000fe400080006ff */
[----:B------:R-:W-:Y:S02]  /*09b0*/  USHF.L.U32 UR12, UR12, 0x1, URZ ;  /* 0x000000010c0c7899 */ /* 0x000fe400080006ff */
[----:B-1----:R-:W-:Y:S01]  /*09c0*/  ULEA UR5, UR5, UR7, 0x18 ;  /* 0x0000000705057291 */ /* 0x002fe2000f8ec0ff */
[----:B------:R-:W1:Y:S11]  /*09d0*/  FENCE.VIEW.ASYNC.S ;  /* 0x00000000000073c6 */ /* 0x000e760000000000 */
[----:B-1----:R2:W1:Y:S01]  /*09e0*/  SYNCS.EXCH.64 URZ, [UR5+0x80], UR10 ;  /* 0x0000800a05ff75b2 */ /* 0x0024620008000100 */
[----:B------:R2:W1:Y:S01]  /*09f0*/  SYNCS.EXCH.64 URZ, [UR5+0x90], UR12 ;  /* 0x0000900c05ff75b2 */ /* 0x0004620008000100 */
[----:B------:R2:W1:Y:S01]  /*0a00*/  SYNCS.EXCH.64 URZ, [UR5+0x88], UR10 ;  /* 0x0000880a05ff75b2 */ /* 0x0004620008000100 */
[----:B------:R2:W1:Y:S02]  /*0a10*/  SYNCS.EXCH.64 URZ, [UR5+0x98], UR12 ;  /* 0x0000980c05ff75b2 */ /* 0x0004640008000100 */
[----:B--2---:R-:W-:Y:S01]  /*0a20*/  NOP ;  /* 0x0000000000007918 */ /* 0x004fe20000000000 */
.L_x_12:
        /* <DEDUP_REMOVED lines=26> */
.L_x_13:
        /* <DEDUP_REMOVED lines=18> */
.L_x_14:
[----:B-1----:R-:W1:Y:S01]  /*0cf0*/  S2UR UR5, SR_CTAID.X ;  /* 0x00000000000579c3 */ /* 0x002e620000002500 */
[----:B------:R-:W-:-:S05]  /*0d00*/  CS2R.32 R87, SR_CgaSize ;  /* 0x0000000000577805 */ /* 0x000fca0000008a00 */
[----:B------:R-:W-:-:S05]  /*0d10*/  IMAD R87, R87, -0xa0, RZ ;  /* 0xffffff6057577824 */ /* 0x000fca00078e02ff */
[----:B------:R-:W-:-:S14]  /*0d20*/  R2UR UR9, R87 ;  /* 0x00000000570972ca */ /* 0x000fdc00000e0000 */
[----:B------:R-:W2:Y:S01]  /*0d30*/  LDCU UR9, c[0x0][UR9+0x2b0] ;  /* 0x00005600090977ac */ /* 0x000ea20008000800 */
[----:B------:R-:W-:Y:S01]  /*0d40*/  NOP ;  /* 0x0000000000007918 */ /* 0x000fe20000000000 */
[----:B------:R-:W-:-:S05]  /*0d50*/  CS2R.32 R87, SR_CgaSize ;  /* 0x0000000000577805 */ /* 0x000fca0000008a00 */
[----:B------:R-:W-:-:S05]  /*0d60*/  IMAD R87, R87, -0xa0, RZ ;  /* 0xffffff6057577824 */ /* 0x000fca00078e02ff */
[----:B------:R-:W-:-:S14]  /*0d70*/  R2UR UR7, R87 ;  /* 0x00000000570772ca */ /* 0x000fdc00000e0000 */
[----:B------:R-:W3:Y:S01]  /*0d80*/  LDCU UR7, c[0x0][UR7+0x2b4] ;  /* 0x00005680070777ac */ /* 0x000ee20008000800 */
[----:B------:R-:W4:Y:S08]  /*0d90*/  S2UR UR4, SR_CTAID.Y ;  /* 0x00000000000479c3 */ /* 0x000f300000002600 */
[----:B------:R-:W3:Y:S01]  /*0da0*/  LDC R10, c[0x0][0xb24] ;  /* 0x0002c900ff0a7b82 */ /* 0x000ee20000000800 */
[----:B-1----:R-:W-:-:S02]  /*0db0*/  I2FP.F32.U32 R87, UR5 ;  /* 0x0000000500577c45 */ /* 0x002fc40008201000 */
[----:B------:R-:W-:-:S05]  /*0dc0*/  CS2R.32 R3, SR_CgaSize ;  /* 0x0000000000037805 */ /* 0x000fca0000008a00 */
[----:B------:R-:W-:-:S06]  /*0dd0*/  IMAD R3, R3, -0xa0, RZ ;  /* 0xffffff6003037824 */ /* 0x000fcc00078e02ff */
[----:B------:R-:W1:Y:S01]  /*0de0*/  LDC R3, c[0x0][R3+0x2a0] ;  /* 0x0000a80003037b82 */ /* 0x000e620000000800 */
[----:B------:R-:W-:Y:S01]  /*0df0*/  MOV R15, UR5 ;  /* 0x00000005000f7c02 */ /* 0x000fe20008000f00 */
[----:B--2---:R-:W-:Y:S01]  /*0e00*/  FMUL R87, R87, UR9 ;  /* 0x0000000957577c20 */ /* 0x004fe20008400000 */
[----:B----4-:R-:W-:Y:S02]  /*0e10*/  I2FP.F32.U32 R86, UR4 ;  /* 0x0000000400567c45 */ /* 0x010fe40008201000 */
[----:B------:R-:W-:-:S05]  /*0e20*/  CS2R.32 R2, SR_CgaSize ;  /* 0x0000000000027805 */ /* 0x000fca0000008a00 */
[----:B------:R-:W-:-:S06]  /*0e30*/  IMAD R2, R2, -0xa0, RZ ;  /* 0xffffff6002027824 */ /* 0x000fcc00078e02ff */
[----:B------:R-:W2:Y:S01]  /*0e40*/  LDC R2, c[0x0][R2+0x2a4] ;  /* 0x0000a90002027b82 */ /* 0x000ea20000000800 */
[----:B------:R-:W-:Y:S01]  /*0e50*/  MOV R14, UR4 ;  /* 0x00000004000e7c02 */ /* 0x000fe20008000f00 */
[----:B------:R-:W4:Y:S01]  /*0e60*/  F2I.U32.TRUNC.NTZ R87, R87 ;  /* 0x0000005700577305 */ /* 0x000f22000020f000 */
[----:B---3--:R-:W-:-:S05]  /*0e70*/  FMUL R86, R86, UR7 ;  /* 0x0000000756567c20 */ /* 0x008fca0008400000 */
[----:B------:R-:W-:Y:S01]  /*0e80*/  BAR.SYNC.DEFER_BLOCKING 0x0 ;  /* 0x0000000000007b1d */ /* 0x000fe20000010000 */
[----:B------:R-:W-:-:S05]  /*0e90*/  ISETP.GE.AND P0, PT, R10, 0x1, PT ;  /* 0x000000010a00780c */ /* 0x000fca0003f06270 */
[----:B------:R-:W3:Y:S02]  /*0ea0*/  F2I.U32.TRUNC.NTZ R86, R86 ;  /* 0x0000005600567305 */ /* 0x000ee4000020f000 */
[----:B------:R-:W2:Y:S01]  /*0eb0*/  S2UR UR36, SR_CTAID.Z ;  /* 0x00000000002479c3 */ /* 0x000ea20000002700 */
[----:B----4-:R-:W-:-:S05]  /*0ec0*/  IADD3 R87, PT, PT, -R87, RZ, RZ ;  /* 0x000000ff57577210 */ /* 0x010fca0007ffe1ff */
[----:B-1----:R-:W-:Y:S01]  /*0ed0*/  IMAD R87, R3, R87, UR5 ;  /* 0x0000000503577e24 */ /* 0x002fe2000f8e0257 */
[----:B---3--:R-:W-:-:S05]  /*0ee0*/  IADD3 R86, PT, PT, -R86, RZ, RZ ;  /* 0x000000ff56567210 */ /* 0x008fca0007ffe1ff */
[----:B--2---:R-:W-:Y:S01]  /*0ef0*/  IMAD R86, R2, R86, UR4 ;  /* 0x0000000402567e24 */ /* 0x004fe2000f8e0256 */
[----:B------:R-:W-:Y:S06]  /*0f00*/  @!P0 BRA `(.L_x_15) ;  /* 0x0000000000b88947 */ /* 0x000fec0003800000 */
[----:B------:R-:W1:Y:S01]  /*0f10*/  LDC.64 R4, c[0x0][0xb18] ;  /* 0x0002c600ff047b82 */ /* 0x000e620000000a00 */
[----:B------:R-:W-:-:S07]  /*0f20*/  ISETP.NE.AND P0, PT, R10, 0x1, PT ;  /* 0x000000010a00780c */ /* 0x000fce0003f05270 */
[----:B------:R-:W2:Y:S08]  /*0f30*/  LDC R9, c[0x0][0xb0c] ;  /* 0x0002c300ff097b82 */ /* 0x000eb00000000800 */
[----:B------:R-:W3:Y:S08]  /*0f40*/  LDC R12, c[0x0][0x370] ;  /* 0x0000dc00ff0c7b82 */ /* 0x000ef00000000800 */
[----:B------:R-:W4:Y:S01]  /*0f50*/  LDC R11, c[0x0][0x374] ;  /* 0x0000dd00ff0b7b82 */ /* 0x000f220000000800 */
[----:B-1----:R-:W-:-:S07]  /*0f60*/  ISETP.NE.AND P1, PT, R4, 0x1, PT ;  /* 0x000000010400780c */ /* 0x002fce0003f25270 */
[----:B------:R-:W3:Y:S01]  /*0f70*/  LDC.64 R6, c[0x0][0xb10] ;  /* 0x0002c400ff067b82 */ /* 0x000ee20000000a00 */
[----:B--2---:R-:W-:-:S07]  /*0f80*/  ISETP.NE.AND P2, PT, R9, 0x1, PT ;  /* 0x000000010900780c */ /* 0x004fce0003f45270 */
[----:B------:R-:W1:Y:S08]  /*0f90*/  LDC R8, c[0x0][0xb20] ;  /* 0x0002c800ff087b82 */ /* 0x000e700000000800 */
[----:B------:R-:W2:Y:S01]  /*0fa0*/  LDC.64 R2, c[0x0][0xb28] ;  /* 0x0002ca00ff027b82 */ /* 0x000ea20000000a00 */
[----:B----4-:R-:W-:-:S04]  /*0fb0*/  IMAD.HI.U32 R13, R11, R5, RZ ;  /* 0x000000050b0d7227 */ /* 0x010fc800078e00ff */
[----:B------:R-:W-:-:S04]  /*0fc0*/  IMAD.HI.U32 R5, R14, R5, RZ ;  /* 0x000000050e057227 */ /* 0x000fc800078e00ff */
[----:B---3--:R-:W-:-:S05]  /*0fd0*/  IMAD.HI.U32 R16, R12, R6, RZ ;  /* 0x000000060c107227 */ /* 0x008fca00078e00ff */
[-C--:B------:R-:W-:Y:S01]  /*0fe0*/  @P2 SHF.R.U32.HI R12, RZ, R7.reuse, R16 ;  /* 0x00000007ff0c2219 */ /* 0x080fe20000011610 */
[----:B------:R-:W-:Y:S01]  /*0ff0*/  IMAD.HI.U32 R16, R15, R6, RZ ;  /* 0x000000060f107227 */ /* 0x000fe200078e00ff */
[-C--:B-1----:R-:W-:Y:S02]  /*1000*/  @P1 SHF.R.U32.HI R11, RZ, R8.reuse, R13 ;  /* 0x00000008ff0b1219 */ /* 0x082fe4000001160d */
[----:B------:R-:W-:Y:S02]  /*1010*/  SHF.R.U32.HI R5, RZ, R8, R5 ;  /* 0x00000008ff057219 */ /* 0x000fe40000011605 */
[----:B------:R-:W-:Y:S02]  /*1020*/  SHF.R.U32.HI R16, RZ, R7, R16 ;  /* 0x00000007ff107219 */ /* 0x000fe40000011610 */
[----:B------:R-:W-:Y:S01]  /*1030*/  SEL R5, R14, R5, !P1 ;  /* 0x000000050e057207 */ /* 0x000fe20004800000 */
[----:B--2---:R-:W-:Y:S01]  /*1040*/  IMAD.HI.U32 R13, R11, R2, RZ ;  /* 0x000000020b0d7227 */ /* 0x004fe200078e00ff */
[----:B------:R-:W-:-:S03]  /*1050*/  SEL R16, R15, R16, !P2 ;  /* 0x000000100f107207 */ /* 0x000fc60005000000 */
[----:B------:R-:W-:Y:S01]  /*1060*/  IMAD.HI.U32 R6, R12, R2, RZ ;  /* 0x000000020c067227 */ /* 0x000fe200078e00ff */
[----:B------:R-:W-:-:S04]  /*1070*/  @P0 SHF.R.U32.HI R11, RZ, R3, R13 ;  /* 0x00000003ff0b0219 */ /* 0x000fc8000001160d */
[----:B------:R-:W-:Y:S01]  /*1080*/  @P0 SHF.R.U32.HI R12, RZ, R3, R6 ;  /* 0x00000003ff0c0219 */ /* 0x000fe20000011606 */
[----:B------:R-:W-:-:S04]  /*1090*/  IMAD R11, R11, R10, RZ ;  /* 0x0000000a0b0b7224 */ /* 0x000fc800078e02ff */
[----:B------:R-:W-:Y:S01]  /*10a0*/  IMAD R6, R12, R10, RZ ;  /* 0x0000000a0c067224 */ /* 0x000fe200078e02ff */
[----:B------:R-:W-:-:S04]  /*10b0*/  ISETP.GE.AND P1, PT, R5, R11, PT ;  /* 0x0000000b0500720c */ /* 0x000fc80003f26270 */
[----:B------:R-:W-:Y:S01]  /*10c0*/  ISETP.GE.OR P1, PT, R16, R6, P1 ;  /* 0x000000061000720c */ /* 0x000fe20000f26670 */
[----:B------:R-:W-:-:S05]  /*10d0*/  IMAD.HI.U32 R6, R5, R2, RZ ;  /* 0x0000000205067227 */ /* 0x000fca00078e00ff */
[----:B------:R-:W-:-:S04]  /*10e0*/  SHF.R.U32.HI R6, RZ, R3, R6 ;  /* 0x00000003ff067219 */ /* 0x000fc80000011606 */
[----:B------:R-:W-:-:S03]  /*10f0*/  SEL R6, R5, R6, !P0 ;  /* 0x0000000605067207 */ /* 0x000fc60004000000 */
[----:B------:R-:W-:Y:S01]  /*1100*/  @!P1 IMAD.HI.U32 R7, R16, R2, RZ ;  /* 0x0000000210079227 */ /* 0x000fe200078e00ff */
[----:B------:R-:W-:-:S04]  /*1110*/  IADD3 R2, PT, PT, -R6, RZ, RZ ;  /* 0x000000ff06027210 */ /* 0x000fc80007ffe1ff */
[----:B------:R-:W-:Y:S01]  /*1120*/  @!P1 SHF.R.U32.HI R3, RZ, R3, R7 ;  /* 0x00000003ff039219 */ /* 0x000fe20000011607 */
[----:B------:R-:W-:Y:S01]  /*1130*/  IMAD R2, R10, R2, R5 ;  /* 0x000000020a027224 */ /* 0x000fe200078e0205 */
[----:B------:R-:W-:Y:S02]  /*1140*/  IADD3 R7, PT, PT, -R5, RZ, RZ ;  /* 0x000000ff05077210 */ /* 0x000fe40007ffe1ff */
[----:B------:R-:W-:-:S03]  /*1150*/  @!P1 SEL R3, R16, R3, !P0 ;  /* 0x0000000310039207 */ /* 0x000fc60004000000 */
[----:B------:R-:W-:Y:S02]  /*1160*/  IMAD R7, R4, R7, R14 ;  /* 0x0000000704077224 */ /* 0x000fe400078e020e */
[--C-:B------:R-:W-:Y:S02]  /*1170*/  @!P1 IMAD.IADD R6, R6, 0x1, -R3.reuse ;  /* 0x0000000106069824 */ /* 0x100fe400078e0a03 */
[----:B------:R-:W-:Y:S01]  /*1180*/  @!P1 IMAD R3, R2, R12, R3 ;  /* 0x0000000c02039224 */ /* 0x000fe200078e0203 */
[----:B------:R-:W-:Y:S01]  /*1190*/  IADD3 R2, PT, PT, -R16, RZ, RZ ;  /* 0x000000ff10027210 */ /* 0x000fe20007ffe1ff */
[----:B------:R-:W-:Y:S02]  /*11a0*/  @!P1 IMAD R5, R6, R10, R16 ;  /* 0x0000000a06059224 */ /* 0x000fe400078e0210 */
[----:B------:R-:W-:Y:S02]  /*11b0*/  @!P1 IMAD.MOV.U32 R16, RZ, RZ, R3 ;  /* 0x000000ffff109224 */ /* 0x000fe400078e0003 */
[----:B------:R-:W-:-:S02]  /*11c0*/  IMAD R2, R9, R2, R15 ;  /* 0x0000000209027224 */ /* 0x000fc400078e020f */
[----:B------:R-:W-:Y:S02]  /*11d0*/  IMAD R14, R5, R4, R7 ;  /* 0x00000004050e7224 */ /* 0x000fe400078e0207 */
[----:B------:R-:W-:Y:S02]  /*11e0*/  IMAD R15, R16, R9, R2 ;  /* 0x00000009100f7224 */ /* 0x000fe400078e0202 */
.L_x_15:
[----:B------:R-:W1:Y:S01]  /*11f0*/  LDCU UR4, c[0x0][0xb30] ;  /* 0x00016600ff0477ac */ /* 0x000e620008000800 */
[----:B------:R-:W2:Y:S08]  /*1200*/  S2UR UR37, SR_CgaCtaId ;  /* 0x00000000002579c3 */ /* 0x000eb00000008800 */
[----:B------:R-:W3:Y:S01]  /*1210*/  LDC R40, c[0x0][0xb24] ;  /* 0x0002c900ff287b82 */ /* 0x000ee20000000800 */
[----:B-1----:R-:W-:-:S09]  /*1220*/  UISETP.NE.AND UP1, UPT, UR4, 0x1, UPT ;  /* 0x000000010400788c */ /* 0x002fd2000bf25270 */
[----:B--2---:R-:W-:Y:S05]  /*1230*/  BRA.U UP1, `(.L_x_16) ;  /* 0x0000000101407547 */ /* 0x004fea000b800000 */
[----:B------:R-:W1:Y:S08]  /*1240*/  LDC.64 R4, c[0x0][0xb10] ;  /* 0x0002c400ff047b82 */ /* 0x000e700000000a00 */
[----:B------:R-:W2:Y:S08]  /*1250*/  LDC.64 R2, c[0x0][0xb18] ;  /* 0x0002c600ff027b82 */ /* 0x000eb00000000a00 */
[----:B------:R-:W4:Y:S08]  /*1260*/  LDC R6, c[0x0][0xb20] ;  /* 0x0002c800ff067b82 */ /* 0x000f300000000800 */
[----:B------:R-:W3:Y:S01]  /*1270*/  LDC R7, c[0x0][0xb0c] ;  /* 0x0002c300ff077b82 */ /* 0x000ee20000000800 */
[----:B-1----:R-:W-:-:S05]  /*1280*/  IMAD.HI.U32 R4, R15, R4, RZ ;  /* 0x000000040f047227 */ /* 0x002fca00078e00ff */
[----:B------:R-:W-:Y:S01]  /*1290*/  SHF.R.U32.HI R4, RZ, R5, R4 ;  /* 0x00000005ff047219 */ /* 0x000fe20000011604 */
[----:B--2---:R-:W-:Y:S01]  /*12a0*/  IMAD.HI.U32 R3, R14, R3, RZ ;  /* 0x000000030e037227 */ /* 0x004fe200078e00ff */
[----:B------:R-:W-:-:S04]  /*12b0*/  ISETP.NE.AND P0, PT, R2, 0x1, PT ;  /* 0x000000010200780c */ /* 0x000fc80003f05270 */
[----:B----4-:R-:W-:-:S04]  /*12c0*/  SHF.R.U32.HI R3, RZ, R6, R3 ;  /* 0x00000006ff037219 */ /* 0x010fc80000011603 */
[----:B------:R-:W-:Y:S02]  /*12d0*/  SEL R3, R14, R3, !P0 ;  /* 0x000000030e037207 */ /* 0x000fe40004000000 */
[----:B---3--:R-:W-:-:S04]  /*12e0*/  ISETP.NE.AND P1, PT, R7, 0x1, PT ;  /* 0x000000010700780c */ /* 0x008fc80003f25270 */
[----:B------:R-:W-:-:S05]  /*12f0*/  SEL R4, R15, R4, !P1 ;  /* 0x000000040f047207 */ /* 0x000fca0004800000 */
[----:B------:R-:W-:Y:S02]  /*1300*/  IMAD.IADD R5, R3, 0x1, -R4 ;  /* 0x0000000103057824 */ /* 0x000fe400078e0a04 */
[----:B------:R-:W-:Y:S02]  /*1310*/  IMAD.IADD R3, R4, 0x1, -R3 ;  /* 0x0000000104037824 */ /* 0x000fe400078e0a03 */
[----:B------:R-:W-:Y:S02]  /*1320*/  IMAD R15, R5, R7, R15 ;  /* 0x00000007050f7224 */ /* 0x000fe400078e020f */
[----:B------:R-:W-:-:S07]  /*1330*/  IMAD R14, R3, R2, R14 ;  /* 0x00000002030e7224 */ /* 0x000fce00078e020e */
.L_x_16:
[----:B------:R-:W-:Y:S01]  /*1340*/  BAR.SYNC.DEFER_BLOCKING 0x0 ;  /* 0x0000000000007b1d */ /* 0x000fe20000010000 */
[----:B------:R-:W-:Y:S01]  /*1350*/  UISETP.NE.AND UP1, UPT, UR8, 0x2, UPT ;  /* 0x000000020800788c */ /* 0x000fe2000bf25270 */
[----:B------:R-:W-:Y:S02]  /*1360*/  ISETP.NE.OR P5, PT, R0, 0x2, !P5 ;  /* 0x000000020000780c */ /* 0x000fe40006fa5670 */
[----:B------:R-:W-:-:S06]  /*1370*/  LOP3.LUT R2, R101, 0x1f, RZ, 0xc0, !PT ;  /* 0x0000001f65027812 */ /* 0x000fcc00078ec0ff */
[----:B------:R-:W-:Y:S05]  /*1380*/  BRA.U UP1, `(.L_x_17) ;  /* 0x0000001101887547 */ /* 0x000fea000b800000 */
[----:B------:R-:W1:Y:S01]  /*1390*/  LDCU UR13, c[0x0][0x38c] ;  /* 0x00007180ff0d77ac */ /* 0x000e620008000800 */
[----:B------:R-:W2:Y:S01]  /*13a0*/  LDC R8, c[0x0][0x370] ;  /* 0x0000dc00ff087b82 */ /* 0x000ea20000000800 */
[----:B------:R-:W-:Y:S01]  /*13b0*/  PLOP3.LUT P1, PT, PT, PT, UP2, 0x80, 0x8 ;  /* 0x000000000008781c */ /* 0x000fe20003f2f028 */
[----:B------:R-:W-:Y:S01]  /*13c0*/  IMAD.MOV.U32 R17, RZ, RZ, 0x1 ;  /* 0x00000001ff117424 */ /* 0x000fe200078e00ff */
[----:B------:R-:W-:Y:S01]  /*13d0*/  ISETP.EQ.OR P4, PT, R2, RZ, P5 ;  /* 0x000000ff0200720c */ /* 0x000fe20002f82670 */
[----:B------:R-:W-:Y:S01]  /*13e0*/  IMAD.MOV.U32 R16, RZ, RZ, RZ ;  /* 0x000000ffff107224 */ /* 0x000fe200078e00ff */
[----:B------:R-:W-:Y:S02]  /*13f0*/  PLOP3.LUT P1, PT, P1, PT, PT, 0x8, 0x80 ;  /* 0x000000000080781c */ /* 0x000fe40000f2e170 */
[----:B------:R-:W-:Y:S01]  /*1400*/  CS2R R12, SRZ ;  /* 0x00000000000c7805 */ /* 0x000fe2000001ff00 */
[----:B------:R-:W-:Y:S01]  /*1410*/  IMAD.MOV.U32 R11, RZ, RZ, 0x1 ;  /* 0x00000001ff0b7424 */ /* 0x000fe200078e00ff */
[----:B------:R-:W4:Y:S01]  /*1420*/  LDC R0, c[0x0][0x374] ;  /* 0x0000dd00ff007b82 */ /* 0x000f220000000800 */
[----:B------:R-:W2:Y:S01]  /*1430*/  LDCU.64 UR22, c[0x0][0x348] ;  /* 0x00006900ff1677ac */ /* 0x000ea20008000a00 */
[----:B------:R-:W-:Y:S01]  /*1440*/  UMOV UR6, URZ ;  /* 0x000000ff00067c82 */ /* 0x000fe20008000000 */
[----:B-1----:R-:W-:-:S04]  /*1450*/  UIADD3 UR5, UPT, UPT, UR13, 0x7f, URZ ;  /* 0x0000007f0d057890 */ /* 0x002fc8000fffe0ff */
[----:B------:R-:W-:-:S04]  /*1460*/  USHF.R.S32.HI UR4, URZ, 0x1f, UR5 ;  /* 0x0000001fff047899 */ /* 0x000fc80008011405 */
[----:B------:R-:W-:-:S04]  /*1470*/  ULEA.HI UR4, UR4, UR5, URZ, 0x7 ;  /* 0x0000000504047291 */ /* 0x000fc8000f8f38ff */
[----:B------:R-:W-:Y:S02]  /*1480*/  USHF.R.S32.HI UR15, URZ, 0x7, UR4 ;  /* 0x00000007ff0f7899 */ /* 0x000fe40008011404 */
[----:B------:R-:W-:Y:S02]  /*1490*/  UIADD3 UR4, UPT, UPT, UR13, -0x1, URZ ;  /* 0xffffffff0d047890 */ /* 0x000fe4000fffe0ff */
[----:B------:R-:W-:Y:S02]  /*14a0*/  UISETP.LT.U32.AND UP0, UPT, UR15, 0x3, UPT ;  /* 0x000000030f00788c */ /* 0x000fe4000bf01070 */
[----:B------:R-:W-:Y:S02]  /*14b0*/  UISETP.GE.U32.AND UP1, UPT, UR4, -0xff, UPT ;  /* 0xffffff010400788c */ /* 0x000fe4000bf26070 */
[----:B------:R-:W-:Y:S02]  /*14c0*/  USEL UR14, UR15, 0x3, UP0 ;  /* 0x000000030f0e7887 */ /* 0x000fe40008000000 */
[----:B------:R-:W-:-:S02]  /*14d0*/  UIADD3 UR13, UPT, UPT, UR13, 0xfe, URZ ;  /* 0x000000fe0d0d7890 */ /* 0x000fc4000fffe0ff */
[----:B------:R-:W-:Y:S02]  /*14e0*/  UIADD3 UR5, UPT, UPT, UR14, -0x1, URZ ;  /* 0xffffffff0e057890 */ /* 0x000fe4000fffe0ff */
[----:B------:R-:W-:-:S03]  /*14f0*/  UIADD3 UR7, UPT, UPT, UR15, -UR14, URZ ;  /* 0x8000000e0f077290 */ /* 0x000fc6000fffe0ff */
[----:B------:R-:W-:-:S04]  /*1500*/  @UP1 UIADD3 UR5, UPT, UPT, UR14, URZ, URZ ;  /* 0x000000ff0e051290 */ /* 0x000fc8000fffe0ff */
[----:B--2---:R-:W-:-:S12]  /*1510*/  UIADD3 UR5, UPT, UPT, UR5, 0x1, URZ ;  /* 0x0000000105057890 */ /* 0x004fd8000fffe0ff */
.L_x_35:
[----:B------:R-:W-:Y:S01]  /*1520*/  UISETP.NE.AND UP0, UPT, UR37, URZ, UPT ;  /* 0x000000ff2500728c */ /* 0x000fe2000bf05270 */
[----:B------:R-:W1:Y:S08]  /*1530*/  S2UR UR37, SR_CgaCtaId ;  /* 0x00000000002579c3 */ /* 0x000e700000008800 */
[----:B------:R-:W-:Y:S05]  /*1540*/  BRA.U UP0, `(.L_x_18) ;  /* 0x0000000100347547 */ /* 0x000fea000b800000 */
[----:B------:R-:W2:Y:S01]  /*1550*/  S2R R2, SR_CgaCtaId ;  /* 0x0000000000027919 */ /* 0x000ea20000008800 */
[----:B------:R-:W-:-:S04]  /*1560*/  MOV R3, 0x400 ;  /* 0x0000040000037802 */ /* 0x000fc80000000f00 */
[----:B--2---:R-:W-:Y:S02]  /*1570*/  LEA R2, R2, R3, 0x18 ;  /* 0x0000000302027211 */ /* 0x004fe400078ec0ff */
[----:B------:R-:W-:-:S03]  /*1580*/  SHF.L.U32 R3, R11, 0x1f, RZ ;  /* 0x0000001f0b037819 */ /* 0x000fc600000006ff */
[----:B------:R-:W-:-:S04]  /*1590*/  IMAD R2, R12, 0x8, R2 ;  /* 0x000000080c027824 */ /* 0x000fc800078e0202 */
[----:B------:R-:W2:Y:S02]  /*15a0*/  SYNCS.PHASECHK.TRANS64.TRYWAIT P0, [R2+URZ+0xf0], R3 ;  /* 0x0000f003020075a7 */ /* 0x000ea400080011ff */
[----:B--2---:R-:W-:Y:S05]  /*15b0*/  @!P0 BRA `(.L_x_19) ;  /* 0x0000007800508947 */ /* 0x004fea0003800000 */
.L_x_130:
[----:B------:R-:W-:Y:S01]  /*15c0*/  VIADD R12, R12, 0x1 ;  /* 0x000000010c0c7836 */ /* 0x000fe20000000000 */
[----:B------:R2:W-:Y:S04]  /*15d0*/  SYNCS.ARRIVE.TRANS64.A1T0 RZ, [R2+URZ+0xe0], RZ ;  /* 0x0000e0ff02ff79a7 */ /* 0x0005e800081000ff */
[----:B------:R-:W-:-:S04]  /*15e0*/  ISETP.NE.AND P0, PT, R12, 0x2, PT ;  /* 0x000000020c00780c */ /* 0x000fc80003f05270 */
[----:B------:R-:W-:Y:S02]  /*15f0*/  SEL R12, R12, RZ, P0 ;  /* 0x000000ff0c0c7207 */ /* 0x000fe40000000000 */
[----:B--2---:R-:W-:-:S04]  /*1600*/  SEL R2, RZ, 0x1, P0 ;  /* 0x00000001ff027807 */ /* 0x004fc80000000000 */
[----:B------:R-:W-:-:S07]  /*1610*/  LOP3.LUT R11, R11, R2, RZ, 0x3c, !PT ;  /* 0x000000020b0b7212 */ /* 0x000fce00078e3cff */
.L_x_18:
[----:B------:R-:W-:Y:S01]  /*1620*/  UMOV UR4, 0x400 ;  /* 0x0000040000047882 */ /* 0x000fe20000000000 */
[----:B------:R-:W-:Y:S01]  /*1630*/  SHF.L.U32 R2, R17, 0x1f, RZ ;  /* 0x0000001f11027819 */ /* 0x000fe200000006ff */
[----:B-1----:R-:W-:Y:S01]  /*1640*/  ULEA UR4, UR37, UR4, 0x18 ;  /* 0x0000000425047291 */ /* 0x002fe2000f8ec0ff */
[----:B------:R-:W-:Y:S01]  /*1650*/  R2UR UR35, R15 ;  /* 0x000000000f2372ca */ /* 0x000fe200000e0000 */
[----:B------:R-:W-:Y:S01]  /*1660*/  UISETP.GE.U32.AND UP0, UPT, UR13, 0xff, UPT ;  /* 0x000000ff0d00788c */ /* 0x000fe2000bf06070 */
[----:B------:R-:W-:Y:S01]  /*1670*/  R2UR UR18, R14 ;  /* 0x000000000e1272ca */ /* 0x000fe200000e0000 */
[----:B------:R-:W-:Y:S01]  /*1680*/  ULEA UR8, UR6, UR4, 0x3 ;  /* 0x0000000406087291 */ /* 0x000fe2000f8e18ff */
[----:B------:R-:W-:-:S08]  /*1690*/  UMOV UR21, URZ ;  /* 0x000000ff00157c82 */ /* 0x000fd00008000000 */
[----:B------:R1:W2:Y:S01]  /*16a0*/  SYNCS.PHASECHK.TRANS64.TRYWAIT P0, [UR8+0x18], R2 ;  /* 0x00001802ff0075a7 */ /* 0x0002a20008001108 */
[----:B------:R-:W-:Y:S02]  /*16b0*/  USHF.L.U32 UR35, UR35, 0x7, URZ ;  /* 0x0000000723237899 */ /* 0x000fe400080006ff */
[----:B------:R-:W-:Y:S01]  /*16c0*/  USHF.L.U32 UR18, UR18, 0x7, URZ ;  /* 0x0000000712127899 */ /* 0x000fe200080006ff */
[----:B------:R-:W-:Y:S11]  /*16d0*/  BRA.U !UP0, `(.L_x_20) ;  /* 0x0000000108d47547 */ /* 0x000ff6000b800000 */
[----:B------:R-:W-:Y:S01]  /*16e0*/  UIADD3 UR10, UPT, UPT, UR18, 0x40, URZ ;  /* 0x00000040120a7890 */ /* 0x000fe2000fffe0ff */
[----:B------:R-:W-:Y:S01]  /*16f0*/  UMOV UR29, URZ ;  /* 0x000000ff001d7c82 */ /* 0x000fe20008000000 */
[----:B------:R-:W-:-:S10]  /*1700*/  UMOV UR24, UR6 ;  /* 0x0000000600187c82 */ /* 0x000fd40008000000 */
.L_x_25:
[----:B------:R-:W-:Y:S01]  /*1710*/  ULEA UR33, UR24, UR4, 0x3 ;  /* 0x0000000418217291 */ /* 0x000fe2000f8e18ff */
[----:B--2---:R-:W-:Y:S01]  /*1720*/  @!P5 MOV R3, 0x10000 ;  /* 0x000100000003d802 */ /* 0x004fe20000000f00 */
[----:B-12---:R-:W-:Y:S10]  /*1730*/  @P0 BRA `(.L_x_21) ;  /* 0x00000000000c0947 */ /* 0x006ff40003800000 */
[----:B------:R-:W-:-:S04]  /*1740*/  SHF.L.U32 R4, R17, 0x1f, RZ ;  /* 0x0000001f11047819 */ /* 0x000fc800000006ff */
[----:B------:R-:W2:Y:S02]  /*1750*/  SYNCS.PHASECHK.TRANS64.TRYWAIT P0, [UR33+0x18], R4 ;  /* 0x00001804ff0075a7 */ /* 0x000ea40008001121 */
[----:B--2---:R-:W-:Y:S05]  /*1760*/  @!P0 BRA `(.L_x_22) ;  /* 0x0000007400f88947 */ /* 0x004fea0003800000 */
.L_x_21:
[----:B------:R2:W-:Y:S01]  /*1770*/  @!P5 SYNCS.ARRIVE.TRANS64 RZ, [UR33], R3 ;  /* 0x00000003ffffd9a7 */ /* 0x0005e20008000021 */
[----:B------:R-:W-:Y:S04]  /*1780*/  BSSY.RECONVERGENT B0, `(.L_x_23) ;  /* 0x0000003000007945 */ /* 0x000fe80003800200 */
[----:B------:R-:W-:Y:S05]  /*1790*/  @P4 BRA `(.L_x_24) ;  /* 0x0000000000044947 */ /* 0x000fea0003800000 */
[----:B------:R-:W-:Y:S05]  /*17a0*/  BPT.TRAP 0x1 ;  /* 0x000000040000795c */ /* 0x000fea0000300000 */
.L_x_24:
[----:B------:R-:W-:Y:S05]  /*17b0*/  BSYNC.RECONVERGENT B0 ;  /* 0x0000000000007941 */ /* 0x000fea0003800200 */
.L_x_23:
[----:B------:R-:W-:Y:S02]  /*17c0*/  UIADD3 UR6, UPT, UPT, UR24, 0x1, URZ ;  /* 0x0000000118067890 */ /* 0x000fe4000fffe0ff */
[----:B------:R-:W-:Y:S02]  /*17d0*/  UIADD3 UR40, UP1, UPT, UR22, 0x80, URZ ;  /* 0x0000008016287890 */ /* 0x000fe4000ff3e0ff */
[----:B------:R-:W-:Y:S02]  /*17e0*/  UISETP.NE.AND UP0, UPT, UR6, 0x3, UPT ;  /* 0x000000030600788c */ /* 0x000fe4000bf05270 */
[----:B------:R-:W-:Y:S02]  /*17f0*/  USHF.L.U32 UR34, UR29, 0x7, URZ ;  /* 0x000000071d227899 */ /* 0x000fe400080006ff */
[----:B------:R-:W-:Y:S02]  /*1800*/  USEL UR9, URZ, 0x1, UP0 ;  /* 0x00000001ff097887 */ /* 0x000fe40008000000 */
[----:B------:R-:W-:-:S02]  /*1810*/  USEL UR6, UR6, URZ, UP0 ;  /* 0x000000ff06067287 */ /* 0x000fc40008000000 */
[----:B------:R-:W-:Y:S02]  /*1820*/  UIADD3 UR38, UP0, UPT, UR22, 0x180, URZ ;  /* 0x0000018016267890 */ /* 0x000fe4000ff1e0ff */
[----:B------:R-:W-:Y:S01]  /*1830*/  ULEA UR8, UR6, UR4, 0x3 ;  /* 0x0000000406087291 */ /* 0x000fe2000f8e18ff */
[----:B------:R-:W-:Y:S01]  /*1840*/  LOP3.LUT R17, R17, UR9, RZ, 0x3c, !PT ;  /* 0x0000000911117c12 */ /* 0x000fe2000f8e3cff */
[----:B------:R-:W-:Y:S02]  /*1850*/  UIADD3.X UR41, UPT, UPT, URZ, UR23, URZ, UP1, !UPT ;  /* 0x00000017ff297290 */ /* 0x000fe40008ffe4ff */
[----:B------:R-:W-:Y:S01]  /*1860*/  UIADD3 UR26, UPT, UPT, UR34, 0x40, URZ ;  /* 0x00000040221a7890 */ /* 0x000fe2000fffe0ff */
[----:B-1----:R-:W-:Y:S01]  /*1870*/  SHF.L.U32 R2, R17, 0x1f, RZ ;  /* 0x0000001f11027819 */ /* 0x002fe200000006ff */
[----:B------:R-:W-:Y:S01]  /*1880*/  UIADD3.X UR39, UPT, UPT, URZ, UR23, URZ, UP0, !UPT ;  /* 0x00000017ff277290 */ /* 0x000fe200087fe4ff */
[----:B------:R-:W-:Y:S02]  /*1890*/  UMOV UR30, 0x0 ;  /* 0x00000000001e7882 */ /* 0x000fe40000000000 */
[----:B------:R1:W1:Y:S01]  /*18a0*/  SYNCS.PHASECHK.TRANS64.TRYWAIT P0, [UR8+0x18], R2 ;  /* 0x00001802ff0075a7 */ /* 0x0002620008001108 */
[----:B------:R-:W-:Y:S01]  /*18b0*/  ULEA UR8, UR24, UR4, 0xf ;  /* 0x0000000418087291 */ /* 0x000fe2000f8e78ff */
[----:B------:R-:W-:Y:S01]  /*18c0*/  UMOV UR31, 0x10000000 ;  /* 0x10000000001f7882 */ /* 0x000fe20000000000 */
[----:B------:R-:W-:-:S02]  /*18d0*/  UMOV UR25, UR33 ;  /* 0x0000002100197c82 */ /* 0x000fc40008000000 */
[----:B------:R-:W-:Y:S02]  /*18e0*/  UIADD3 UR32, UPT, UPT, UR8, 0x8400, URZ ;  /* 0x0000840008207890 */ /* 0x000fe4000fffe0ff */
[----:B------:R-:W-:Y:S02]  /*18f0*/  UIADD3 UR24, UPT, UPT, UR8, 0xc400, URZ ;  /* 0x0000c40008187890 */ /* 0x000fe4000fffe0ff */
[----:B------:R-:W-:Y:S02]  /*1900*/  UIADD3 UR16, UPT, UPT, UR8, 0x20400, URZ ;  /* 0x0002040008107890 */ /* 0x000fe4000fffe0ff */
[----:B------:R-:W-:Y:S01]  /*1910*/  UIADD3 UR8, UPT, UPT, UR8, 0x24400, URZ ;  /* 0x0002440008087890 */ /* 0x000fe2000fffe0ff */
[----:B------:R-:W-:Y:S01]  /*1920*/  UMOV UR27, UR35 ;  /* 0x00000023001b7c82 */ /* 0x000fe20008000000 */
[----:B------:R-:W-:Y:S01]  /*1930*/  UMOV UR28, UR36 ;  /* 0x00000024001c7c82 */ /* 0x000fe20008000000 */
[----:B------:R-:W-:Y:S01]  /*1940*/  UMOV UR17, UR33 ;  /* 0x0000002100117c82 */ /* 0x000fe20008000000 */
[----:B------:R-:W-:Y:S01]  /*1950*/  UTMALDG.3D [UR32], [UR40], desc[UR30] ;  /* 0x00001e20280075b4 */ /* 0x000fe20008011000 */
[----:B------:R-:W-:Y:S01]  /*1960*/  UMOV UR20, UR36 ;  /* 0x0000002400147c82 */ /* 0x000fe20008000000 */
[----:B------:R-:W-:Y:S01]  /*1970*/  UMOV UR19, UR34 ;  /* 0x0000002200137c82 */ /* 0x000fe20008000000 */
[----:B------:R-:W-:Y:S01]  /*1980*/  UMOV UR12, UR36 ;  /* 0x00000024000c7c82 */ /* 0x000fe20008000000 */
[----:B------:R-:W-:Y:S01]  /*1990*/  UMOV UR9, UR33 ;  /* 0x0000002100097c82 */ /* 0x000fe20008000000 */
[----:B------:R-:W-:Y:S01]  /*19a0*/  UMOV UR11, UR34 ;  /* 0x00000022000b7c82 */ /* 0x000fe20008000000 */
[----:B------:R-:W-:Y:S01]  /*19b0*/  UIADD3 UR29, UPT, UPT, UR29, 0x1, URZ ;  /* 0x000000011d1d7890 */ /* 0x000fe2000fffe0ff */
[----:B------:R3:W-:Y:S01]  /*19c0*/  UTMALDG.3D [UR24], [UR40], desc[UR30] ;  /* 0x00001e18280075b4 */ /* 0x0007e20008011000 */
[----:B------:R-:W-:-:S02]  /*19d0*/  UMOV UR21, UR5 ;  /* 0x0000000500157c82 */ /* 0x000fc40008000000 */
[----:B------:R-:W-:Y:S01]  /*19e0*/  UISETP.NE.AND UP0, UPT, UR29, UR5, UPT ;  /* 0x000000051d00728c */ /* 0x000fe2000bf05270 */
[----:B------:R1:W-:Y:S01]  /*19f0*/  UTMALDG.3D [UR16], [UR38], desc[UR30] ;  /* 0x00001e10260075b4 */ /* 0x0003e20008011000 */
[----:B------:R1:W-:Y:S01]  /*1a00*/  UTMALDG.3D [UR8], [UR38], desc[UR30] ;  /* 0x00001e08260075b4 */ /* 0x0003e20008011000 */
[----:B---3--:R-:W-:-:S06]  /*1a10*/  UMOV UR24, UR6 ;  /* 0x0000000600187c82 */ /* 0x008fcc0008000000 */
[----:B------:R-:W-:Y:S05]  /*1a20*/  BRA.U UP0, `(.L_x_25) ;  /* 0xfffffffd00387547 */ /* 0x000fea000b83ffff */
.L_x_20:
[----:B-1----:R-:W-:Y:S01]  /*1a30*/  ULEA UR8, UR6, UR4, 0x3 ;  /* 0x0000000406087291 */ /* 0x002fe2000f8e18ff */
[----:B------:R-:W-:Y:S01]  /*1a40*/  SHF.L.U32 R2, R17, 0x1f, RZ ;  /* 0x0000001f11027819 */ /* 0x000fe200000006ff */
[----:B------:R-:W-:Y:S01]  /*1a50*/  @!P1 SYNCS.ARRIVE.TRANS64.A1T0 RZ, [UR4+0x78], RZ ;  /* 0x000078ffffff99a7 */ /* 0x000fe20008100004 */
[----:B------:R-:W-:-:S06]  /*1a60*/  UISETP.GT.AND UP0, UPT, UR15, UR14, UPT ;  /* 0x0000000e0f00728c */ /* 0x000fcc000bf04270 */
[----:B--2---:R1:W2:Y:S03]  /*1a70*/  SYNCS.PHASECHK.TRANS64.TRYWAIT P0, [UR8+0x18], R2 ;  /* 0x00001802ff0075a7 */ /* 0x0042a60008001108 */
[----:B------:R-:W-:Y:S05]  /*1a80*/  BRA.U !UP0, `(.L_x_26) ;  /* 0x0000000108d07547 */ /* 0x000fea000b800000 */
[----:B------:R-:W-:Y:S02]  /*1a90*/  UIADD3 UR29, UPT, UPT, UR7, UR21, URZ ;  /* 0x00000015071d7290 */ /* 0x000fe4000fffe0ff */
[----:B------:R-:W-:Y:S01]  /*1aa0*/  UIADD3 UR10, UPT, UPT, UR18, 0x40, URZ ;  /* 0x00000040120a7890 */ /* 0x000fe2000fffe0ff */
[----:B------:R-:W-:-:S11]  /*1ab0*/  UMOV UR24, UR6 ;  /* 0x0000000600187c82 */ /* 0x000fd60008000000 */
.L_x_31:
[----:B------:R-:W-:Y:S01]  /*1ac0*/  ULEA UR33, UR24, UR4, 0x3 ;  /* 0x0000000418217291 */ /* 0x000fe2000f8e18ff */
[----:B--2---:R-:W-:Y:S01]  /*1ad0*/  @!P5 MOV R3, 0x10000 ;  /* 0x000100000003d802 */ /* 0x004fe20000000f00 */
[----:B-12---:R-:W-:Y:S10]  /*1ae0*/  @P0 BRA `(.L_x_27) ;  /* 0x00000000000c0947 */ /* 0x006ff40003800000 */
[----:B------:R-:W-:-:S04]  /*1af0*/  SHF.L.U32 R4, R17, 0x1f, RZ ;  /* 0x0000001f11047819 */ /* 0x000fc800000006ff */
[----:B------:R-:W2:Y:S02]  /*1b00*/  SYNCS.PHASECHK.TRANS64.TRYWAIT P0, [UR33+0x18], R4 ;  /* 0x00001804ff0075a7 */ /* 0x000ea40008001121 */
[----:B--2---:R-:W-:Y:S05]  /*1b10*/  @!P0 BRA `(.L_x_28) ;  /* 0x0000007400248947 */ /* 0x004fea0003800000 */
.L_x_27:
[----:B------:R2:W-:Y:S01]  /*1b20*/  @!P5 SYNCS.ARRIVE.TRANS64 RZ, [UR33], R3 ;  /* 0x00000003ffffd9a7 */ /* 0x0005e20008000021 */
[----:B------:R-:W-:Y:S04]  /*1b30*/  BSSY.RECONVERGENT B0, `(.L_x_29) ;  /* 0x0000003000007945 */ /* 0x000fe80003800200 */
[----:B------:R-:W-:Y:S05]  /*1b40*/  @P4 BRA `(.L_x_30) ;  /* 0x0000000000044947 */ /* 0x000fea0003800000 */
[----:B------:R-:W-:Y:S05]  /*1b50*/  BPT.TRAP 0x1 ;  /* 0x000000040000795c */ /* 0x000fea0000300000 */
.L_x_30:
[----:B------:R-:W-:Y:S05]  /*1b60*/  BSYNC.RECONVERGENT B0 ;  /* 0x0000000000007941 */ /* 0x000fea0003800200 */
.L_x_29:
        /* <DEDUP_REMOVED lines=32> */
[----:B------:R3:W-:Y:S03]  /*1d70*/  UTMALDG.3D [UR24], [UR40], desc[UR30] ;  /* 0x00001e18280075b4 */ /* 0x0007e60008011000 */
[----:B------:R-:W-:Y:S01]  /*1d80*/  UISETP.NE.AND UP0, UPT, UR21, UR29, UPT ;  /* 0x0000001d1500728c */ /* 0x000fe2000bf05270 */
[----:B------:R1:W-:Y:S01]  /*1d90*/  UTMALDG.3D [UR16], [UR38], desc[UR30] ;  /* 0x00001e10260075b4 */ /* 0x0003e20008011000 */
[----:B------:R1:W-:Y:S01]  /*1da0*/  UTMALDG.3D [UR8], [UR38], desc[UR30] ;  /* 0x00001e08260075b4 */ /* 0x0003e20008011000 */
[----:B---3--:R-:W-:-:S06]  /*1db0*/  UMOV UR24, UR6 ;  /* 0x0000000600187c82 */ /* 0x008fcc0008000000 */
[----:B------:R-:W-:Y:S05]  /*1dc0*/  BRA.U UP0, `(.L_x_31) ;  /* 0xfffffffd003c7547 */ /* 0x000fea000b83ffff */
.L_x_26:
[C---:B-1----:R-:W-:Y:S01]  /*1dd0*/  LEA R2, R16.reuse, UR4, 0x3 ;  /* 0x0000000410027c11 */ /* 0x042fe2000f8e18ff */
[----:B------:R-:W-:Y:S01]  /*1de0*/  NOP ;  /* 0x0000000000007918 */ /* 0x000fe20000000000 */
[----:B--2---:R-:W-:Y:S02]  /*1df0*/  SHF.L.U32 R3, R13, 0x1f, RZ ;  /* 0x0000001f0d037819 */ /* 0x004fe400000006ff */
[----:B------:R-:W-:Y:S02]  /*1e00*/  LEA R4, R16, UR4, 0x4 ;  /* 0x0000000410047c11 */ /* 0x000fe4000f8e20ff */
[----:B------:R-:W1:Y:S02]  /*1e10*/  SYNCS.PHASECHK.TRANS64.TRYWAIT P0, [R2+URZ+0x80], R3 ;  /* 0x00008003020075a7 */ /* 0x000e6400080011ff */
[----:B-1----:R-:W-:Y:S05]  /*1e20*/  @!P0 BRA `(.L_x_32) ;  /* 0x0000007000788947 */ /* 0x002fea0003800000 */
.L_x_133:
[----:B------:R-:W2:Y:S01]  /*1e30*/  LDS.128 R4, [R4+0x110] ;  /* 0x0001100004047984 */ /* 0x000ea20000000c00 */
[----:B---3--:R-:W-:Y:S01]  /*1e40*/  ISETP.GE.AND P0, PT, R40, 0x1, PT ;  /* 0x000000012800780c */ /* 0x008fe20003f06270 */
[----:B-1----:R-:W-:Y:S01]  /*1e50*/  VIADD R2, R2, 0x90 ;  /* 0x0000009002027836 */ /* 0x002fe20000000000 */
[----:B------:R-:W-:Y:S01]  /*1e60*/  @!PT LDS RZ, [RZ] ;  /* 0x00000000fffff984 */ /* 0x000fe20000000800 */
[----:B------:R-:W-:Y:S01]  /*1e70*/  @!PT LDS RZ, [RZ] ;  /* 0x00000000fffff984 */ /* 0x000fe20000000800 */
[----:B------:R-:W-:Y:S01]  /*1e80*/  @!PT LDS RZ, [RZ] ;  /* 0x00000000fffff984 */ /* 0x000fe20000000800 */
[----:B------:R-:W-:Y:S01]  /*1e90*/  @!PT LDS RZ, [RZ] ;  /* 0x00000000fffff984 */ /* 0x000fe20000000800 */
[----:B------:R1:W-:Y:S06]  /*1ea0*/  MEMBAR.ALL.CTA ;  /* 0x0000000000007992 */ /* 0x0003ec0000008000 */
[----:B-1----:R-:W1:Y:S01]  /*1eb0*/  FENCE.VIEW.ASYNC.S ;  /* 0x00000000000073c6 */ /* 0x002e620000000000 */
[----:B------:R-:W-:-:S04]  /*1ec0*/  PRMT R2, RZ, 0x654, R2 ;  /* 0x00000654ff027816 */ /* 0x000fc80000000002 */
[----:B-1----:R1:W-:Y:S01]  /*1ed0*/  SYNCS.ARRIVE.TRANS64.RED.A1T0 RZ, [R2+URZ], RZ ;  /* 0x000000ff02ff79a7 */ /* 0x0023e200081004ff */
[----:B--2---:R-:W-:-:S13]  /*1ee0*/  LOP3.LUT P2, RZ, R6, 0x1, RZ, 0xc0, !PT ;  /* 0x0000000106ff7812 */ /* 0x004fda000784c0ff */
[----:B------:R-:W-:Y:S01]  /*1ef0*/  @P2 SHF.R.U32.HI R3, RZ, 0x10, R5 ;  /* 0x00000010ff032819 */ /* 0x000fe20000011605 */
[----:B------:R-:W-:Y:S01]  /*1f00*/  VOTEU.ANY UP0, P2 ;  /* 0x0000000000ff7886 */ /* 0x000fe20001000100 */
[----:B------:R-:W-:Y:S02]  /*1f10*/  @P2 MOV R10, R4 ;  /* 0x00000004000a2202 */ /* 0x000fe40000000f00 */
[----:B------:R-:W-:Y:S02]  /*1f20*/  @P2 R2UR.BROADCAST UR8, R3 ;  /* 0x00000000030822ca */ /* 0x000fe400008e0000 */
[----:B------:R-:W-:-:S11]  /*1f30*/  @P2 LOP3.LUT R9, R5, 0xffff, RZ, 0xc0, !PT ;  /* 0x0000ffff05092812 */ /* 0x000fd600078ec0ff */
[----:B------:R-:W-:Y:S01]  /*1f40*/  @UP0 UMOV UR36, UR8 ;  /* 0x0000000800240c82 */ /* 0x000fe20008000000 */
[----:B-1----:R-:W-:Y:S05]  /*1f50*/  @!P0 BRA `(.L_x_33) ;  /* 0x0000000000b88947 */ /* 0x002fea0003800000 */
[----:B------:R-:W4:Y:S01]  /*1f60*/  LDC.64 R4, c[0x0][0xb18] ;  /* 0x0002c600ff047b82 */ /* 0x000f220000000a00 */
[----:B------:R-:W-:-:S07]  /*1f70*/  ISETP.NE.AND P3, PT, R40, 0x1, PT ;  /* 0x000000012800780c */ /* 0x000fce0003f65270 */
[----:B------:R-:W1:Y:S08]  /*1f80*/  LDC.64 R6, c[0x0][0xb10] ;  /* 0x0002c400ff067b82 */ /* 0x000e700000000a00 */
[----:B------:R-:W2:Y:S08]  /*1f90*/  LDC R14, c[0x0][0xb20] ;  /* 0x0002c800ff0e7b82 */ /* 0x000eb00000000800 */
[----:B------:R-:W3:Y:S01]  /*1fa0*/  LDC R15, c[0x0][0xb0c] ;  /* 0x0002c300ff0f7b82 */ /* 0x000ee20000000800 */
[----:B----4-:R-:W-:Y:S01]  /*1fb0*/  IMAD.HI.U32 R19, R0, R5, RZ ;  /* 0x0000000500137227 */ /* 0x010fe200078e00ff */
[----:B------:R-:W-:-:S03]  /*1fc0*/  ISETP.NE.AND P0, PT, R4, 0x1, PT ;  /* 0x000000010400780c */ /* 0x000fc60003f05270 */
[----:B------:R-:W-:-:S03]  /*1fd0*/  IMAD.HI.U32 R5, R9, R5, RZ ;  /* 0x0000000509057227 */ /* 0x000fc600078e00ff */
[----:B------:R-:W4:Y:S01]  /*1fe0*/  LDC.64 R2, c[0x0][0xb28] ;  /* 0x0002ca00ff027b82 */ /* 0x000f220000000a00 */
[----:B-1----:R-:W-:-:S04]  /*1ff0*/  IMAD.HI.U32 R20, R8, R6, RZ ;  /* 0x0000000608147227 */ /* 0x002fc800078e00ff */
[----:B------:R-:W-:Y:S01]  /*2000*/  IMAD.HI.U32 R21, R10, R6, RZ ;  /* 0x000000060a157227 */ /* 0x000fe200078e00ff */
[----:B------:R-:W-:Y:S02]  /*2010*/  SHF.R.U32.HI R20, RZ, R7, R20 ;  /* 0x00000007ff147219 */ /* 0x000fe40000011614 */
[-C--:B--2---:R-:W-:Y:S02]  /*2020*/  SHF.R.U32.HI R19, RZ, R14.reuse, R19 ;  /* 0x0000000eff137219 */ /* 0x084fe40000011613 */
[----:B------:R-:W-:Y:S02]  /*2030*/  SHF.R.U32.HI R5, RZ, R14, R5 ;  /* 0x0000000eff057219 */ /* 0x000fe40000011605 */
[----:B------:R-:W-:Y:S02]  /*2040*/  SEL R19, R0, R19, !P0 ;  /* 0x0000001300137207 */ /* 0x000fe40004000000 */
[----:B------:R-:W-:Y:S02]  /*2050*/  SHF.R.U32.HI R21, RZ, R7, R21 ;  /* 0x00000007ff157219 */ /* 0x000fe40000011615 */
[----:B---3--:R-:W-:-:S02]  /*2060*/  ISETP.NE.AND P1, PT, R15, 0x1, PT ;  /* 0x000000010f00780c */ /* 0x008fc40003f25270 */
[----:B------:R-:W-:Y:S02]  /*2070*/  SEL R5, R9, R5, !P0 ;  /* 0x0000000509057207 */ /* 0x000fe40004000000 */
[----:B------:R-:W-:Y:S02]  /*2080*/  SEL R20, R8, R20, !P1 ;  /* 0x0000001408147207 */ /* 0x000fe40004800000 */
[----:B------:R-:W-:Y:S01]  /*2090*/  SEL R21, R10, R21, !P1 ;  /* 0x000000150a157207 */ /* 0x000fe20004800000 */
[----:B----4-:R-:W-:-:S04]  /*20a0*/  IMAD.HI.U32 R18, R19, R2, RZ ;  /* 0x0000000213127227 */ /* 0x010fc800078e00ff */
        /* <DEDUP_REMOVED lines=10> */
[----:B------:R-:W-:-:S04]  /*2150*/  @!P0 IMAD.HI.U32 R7, R21, R2, RZ ;  /* 0x0000000215078227 */ /* 0x000fc800078e00ff */
[----:B------:R-:W-:Y:S01]  /*2160*/  IMAD.MOV R2, RZ, RZ, -R6 ;  /* 0x000000ffff027224 */ /* 0x000fe200078e0a06 */
[----:B------:R-:W-:Y:S02]  /*2170*/  @!P0 SHF.R.U32.HI R3, RZ, R3, R7 ;  /* 0x00000003ff038219 */ /* 0x000fe40000011607 */
[----:B------:R-:W-:Y:S01]  /*2180*/  IADD3 R7, PT, PT, -R5, RZ, RZ ;  /* 0x000000ff05077210 */ /* 0x000fe20007ffe1ff */
[----:B------:R-:W-:Y:S01]  /*2190*/  IMAD R2, R40, R2, R5 ;  /* 0x0000000228027224 */ /* 0x000fe200078e0205 */
        /* <DEDUP_REMOVED lines=10> */
.L_x_33:
[----:B------:R-:W1:Y:S02]  /*2240*/  LDCU UR8, c[0x0][0xb30] ;  /* 0x00016600ff0877ac */ /* 0x000e640008000800 */
[----:B-1----:R-:W-:-:S09]  /*2250*/  UISETP.NE.AND UP0, UPT, UR8, 0x1, UPT ;  /* 0x000000010800788c */ /* 0x002fd2000bf05270 */
[----:B------:R-:W-:Y:S05]  /*2260*/  BRA.U UP0, `(.L_x_34) ;  /* 0x0000000100407547 */ /* 0x000fea000b800000 */
[----:B------:R-:W1:Y:S08]  /*2270*/  LDC.64 R4, c[0x0][0xb10] ;  /* 0x0002c400ff047b82 */ /* 0x000e700000000a00 */
[----:B------:R-:W2:Y:S08]  /*2280*/  LDC.64 R2, c[0x0][0xb18] ;  /* 0x0002c600ff027b82 */ /* 0x000eb00000000a00 */
[----:B------:R-:W3:Y:S08]  /*2290*/  LDC R6, c[0x0][0xb20] ;  /* 0x0002c800ff067b82 */ /* 0x000ef00000000800 */
[----:B------:R-:W4:Y:S01]  /*22a0*/  LDC R7, c[0x0][0xb0c] ;  /* 0x0002c300ff077b82 */ /* 0x000f220000000800 */
[----:B-1----:R-:W-:-:S05]  /*22b0*/  IMAD.HI.U32 R4, R10, R4, RZ ;  /* 0x000000040a047227 */ /* 0x002fca00078e00ff */
[----:B------:R-:W-:Y:S01]  /*22c0*/  SHF.R.U32.HI R4, RZ, R5, R4 ;  /* 0x00000005ff047219 */ /* 0x000fe20000011604 */
[----:B--2---:R-:W-:Y:S01]  /*22d0*/  IMAD.HI.U32 R3, R9, R3, RZ ;  /* 0x0000000309037227 */ /* 0x004fe200078e00ff */
[----:B------:R-:W-:-:S04]  /*22e0*/  ISETP.NE.AND P0, PT, R2, 0x1, PT ;  /* 0x000000010200780c */ /* 0x000fc80003f05270 */
[----:B---3--:R-:W-:-:S04]  /*22f0*/  SHF.R.U32.HI R3, RZ, R6, R3 ;  /* 0x00000006ff037219 */ /* 0x008fc80000011603 */
[----:B------:R-:W-:Y:S02]  /*2300*/  SEL R3, R9, R3, !P0 ;  /* 0x0000000309037207 */ /* 0x000fe40004000000 */
[----:B----4-:R-:W-:-:S04]  /*2310*/  ISETP.NE.AND P1, PT, R7, 0x1, PT ;  /* 0x000000010700780c */ /* 0x010fc80003f25270 */
[----:B------:R-:W-:-:S05]  /*2320*/  SEL R4, R10, R4, !P1 ;  /* 0x000000040a047207 */ /* 0x000fca0004800000 */
[----:B------:R-:W-:Y:S02]  /*2330*/  IMAD.IADD R5, R3, 0x1, -R4 ;  /* 0x0000000103057824 */ /* 0x000fe400078e0a04 */
[----:B------:R-:W-:Y:S02]  /*2340*/  IMAD.IADD R3, R4, 0x1, -R3 ;  /* 0x0000000104037824 */ /* 0x000fe400078e0a03 */
[----:B------:R-:W-:Y:S02]  /*2350*/  IMAD R10, R5, R7, R10 ;  /* 0x00000007050a7224 */ /* 0x000fe400078e020a */
[----:B------:R-:W-:-:S07]  /*2360*/  IMAD R9, R3, R2, R9 ;  /* 0x0000000203097224 */ /* 0x000fce00078e0209 */
.L_x_34:
[----:B------:R-:W-:Y:S01]  /*2370*/  VIADD R16, R16, 0x1 ;  /* 0x0000000110107836 */ /* 0x000fe20000000000 */
[----:B------:R-:W-:Y:S01]  /*2380*/  PLOP3.LUT P1, PT, PT, PT, PT, 0x80, 0x8 ;  /* 0x000000000008781c */ /* 0x000fe20003f2f070 */
[----:B------:R-:W-:Y:S02]  /*2390*/  IMAD.IADD R15, R10, 0x1, R87 ;  /* 0x000000010a0f7824 */ /* 0x000fe400078e0257 */
[----:B------:R-:W-:Y:S01]  /*23a0*/  IMAD.IADD R14, R9, 0x1, R86 ;  /* 0x00000001090e7824 */ /* 0x000fe200078e0256 */
[----:B------:R-:W-:-:S04]  /*23b0*/  ISETP.NE.AND P0, PT, R16, 0x2, PT ;  /* 0x000000021000780c */ /* 0x000fc80003f05270 */
[----:B------:R-:W-:Y:S02]  /*23c0*/  SEL R2, RZ, 0x1, P0 ;  /* 0x00000001ff027807 */ /* 0x000fe40000000000 */
[----:B------:R-:W-:Y:S02]  /*23d0*/  SEL R16, R16, RZ, P0 ;  /* 0x000000ff10107207 */ /* 0x000fe40000000000 */
[----:B------:R-:W-:Y:S01]  /*23e0*/  LOP3.LUT R13, R13, R2, RZ, 0x3c, !PT ;  /* 0x000000020d0d7212 */ /* 0x000fe200078e3cff */
[----:B------:R-:W-:Y:S06]  /*23f0*/  @P2 BRA `(.L_x_35) ;  /* 0xfffffff000482947 */ /* 0x000fec000383ffff */
[----:B------:R-:W-:Y:S01]  /*2400*/  UIADD3 UR4, UPT, UPT, UR4, 0x18, URZ ;  /* 0x0000001804047890 */ /* 0x000fe2000fffe0ff */
[----:B------:R-:W-:-:S03]  /*2410*/  SHF.L.U32 R2, R17, 0x1f, RZ ;  /* 0x0000001f11027819 */ /* 0x000fc600000006ff */
[----:B------:R-:W-:-:S09]  /*2420*/  ULEA UR5, UR6, UR4, 0x3 ;  /* 0x0000000406057291 */ /* 0x000fd2000f8e18ff */
[----:B------:R-:W1:Y:S02]  /*2430*/  SYNCS.PHASECHK.TRANS64.TRYWAIT P0, [UR5], R2 ;  /* 0x00000002ff0075a7 */ /* 0x000e640008001105 */
[----:B-1----:R-:W-:Y:S05]  /*2440*/  @!P0 BRA `(.L_x_36) ;  /* 0x0000006c00048947 */ /* 0x002fea0003800000 */
.L_x_135:
[----:B------:R-:W-:-:S04]  /*2450*/  UIADD3 UR6, UPT, UPT, UR6, 0x1, URZ ;  /* 0x0000000106067890 */ /* 0x000fc8000fffe0ff */
[----:B------:R-:W-:-:S04]  /*2460*/  UISETP.NE.AND UP0, UPT, UR6, 0x3, UPT ;  /* 0x000000030600788c */ /* 0x000fc8000bf05270 */
[----:B------:R-:W-:Y:S02]  /*2470*/  USEL UR7, URZ, 0x1, UP0 ;  /* 0x00000001ff077887 */ /* 0x000fe40008000000 */
[----:B------:R-:W-:-:S04]  /*2480*/  USEL UR6, UR6, URZ, UP0 ;  /* 0x000000ff06067287 */ /* 0x000fc80008000000 */
[----:B------:R-:W-:Y:S01]  /*2490*/  ULEA UR5, UR6, UR4, 0x3 ;  /* 0x0000000406057291 */ /* 0x000fe2000f8e18ff */
[----:B------:R-:W-:-:S04]  /*24a0*/  LOP3.LUT R17, R17, UR7, RZ, 0x3c, !PT ;  /* 0x0000000711117c12 */ /* 0x000fc8000f8e3cff */
[----:B-1----:R-:W-:-:S04]  /*24b0*/  SHF.L.U32 R2, R17, 0x1f, RZ ;  /* 0x0000001f11027819 */ /* 0x002fc800000006ff */
[----:B------:R-:W1:Y:S02]  /*24c0*/  SYNCS.PHASECHK.TRANS64.TRYWAIT P0, [UR5], R2 ;  /* 0x00000002ff0075a7 */ /* 0x000e640008001105 */
[----:B-1----:R-:W-:Y:S05]  /*24d0*/  @!P0 BRA `(.L_x_37) ;  /* 0x0000006800f88947 */ /* 0x002fea0003800000 */
.L_x_137:
[----:B------:R-:W-:-:S04]  /*24e0*/  UIADD3 UR6, UPT, UPT, UR6, 0x1, URZ ;  /* 0x0000000106067890 */ /* 0x000fc8000fffe0ff */
[----:B------:R-:W-:-:S04]  /*24f0*/  UISETP.NE.AND UP0, UPT, UR6, 0x3, UPT ;  /* 0x000000030600788c */ /* 0x000fc8000bf05270 */
[----:B------:R-:W-:Y:S02]  /*2500*/  USEL UR5, URZ, 0x1, UP0 ;  /* 0x00000001ff057887 */ /* 0x000fe40008000000 */
[----:B------:R-:W-:-:S04]  /*2510*/  USEL UR6, UR6, URZ, UP0 ;  /* 0x000000ff06067287 */ /* 0x000fc80008000000 */
[----:B------:R-:W-:Y:S01]  /*2520*/  ULEA UR6, UR6, UR4, 0x3 ;  /* 0x0000000406067291 */ /* 0x000fe2000f8e18ff */
[----:B-1----:R-:W-:-:S04]  /*2530*/  LOP3.LUT R2, R17, UR5, RZ, 0x3c, !PT ;  /* 0x0000000511027c12 */ /* 0x002fc8000f8e3cff */
[----:B------:R-:W-:Y:S01]  /*2540*/  SHF.L.U32 R2, R2, 0x1f, RZ ;  /* 0x0000001f02027819 */ /* 0x000fe200000006ff */
[----:B----4-:R-:W-:-:S07]  /*2550*/  IMAD.U32 R0, RZ, RZ, UR6 ;  /* 0x00000006ff007e24 */ /* 0x010fce000f8e00ff */
.L_x_38:
[----:B-1----:R1:W2:Y:S02]  /*2560*/  SYNCS.PHASECHK.TRANS64.TRYWAIT P0, [R0+URZ], R2 ;  /* 0x00000002000075a7 */ /* 0x0022a400080011ff */
[----:B--2---:R-:W-:Y:S05]  /*2570*/  @!P0 NANOSLEEP.SYNCS 0x989680 ;  /* 0x009896800000895d */ /* 0x004fea0003900000 */
[----:B------:R-:W2:Y:S02]  /*2580*/  @!P0 SYNCS.PHASECHK.TRANS64 P0, [R0+URZ], R2 ;  /* 0x00000002000085a7 */ /* 0x000ea400080010ff */
[----:B--2---:R-:W-:Y:S05]  /*2590*/  @P0 EXIT ;  /* 0x000000000000094d */ /* 0x004fea0003800000 */
[----:B------:R-:W-:Y:S05]  /*25a0*/  BRA `(.L_x_38) ;  /* 0xfffffffc00ec7947 */ /* 0x000fea000383ffff */
.L_x_17:
[----:B------:R-:W-:-:S04]  /*25b0*/  UISETP.NE.AND UP1, UPT, UR37, URZ, UPT ;  /* 0x000000ff2500728c */ /* 0x000fc8000bf25270 */
[----:B------:R-:W-:-:S09]  /*25c0*/  UISETP.NE.OR UP1, UPT, UR8, 0x1, UP1 ;  /* 0x000000010800788c */ /* 0x000fd20008f25670 */
[----:B------:R-:W-:Y:S05]  /*25d0*/  BRA.U UP1, `(.L_x_39) ;  /* 0x0000000501487547 */ /* 0x000fea000b800000 */
[----:B------:R-:W-:Y:S01]  /*25e0*/  ISETP.NE.AND P2, PT, R2, RZ, PT ;  /* 0x000000ff0200720c */ /* 0x000fe20003f45270 */
[----:B------:R-:W-:Y:S01]  /*25f0*/  IMAD.MOV.U32 R12, RZ, RZ, 0x1 ;  /* 0x00000001ff0c7424 */ /* 0x000fe200078e00ff */
[----:B------:R-:W-:Y:S02]  /*2600*/  CS2R R10, SRZ ;  /* 0x00000000000a7805 */ /* 0x000fe4000001ff00 */
[----:B------:R-:W-:Y:S01]  /*2610*/  CS2R R8, SRZ ;  /* 0x0000000000087805 */ /* 0x000fe2000001ff00 */
[----:B------:R-:W-:Y:S01]  /*2620*/  UMOV UR4, 0x400 ;  /* 0x0000040000047882 */ /* 0x000fe20000000000 */
[----:B------:R-:W-:Y:S01]  /*2630*/  UMOV UR6, URZ ;  /* 0x000000ff00067c82 */ /* 0x000fe20008000000 */
[----:B------:R-:W-:-:S12]  /*2640*/  ULEA UR37, UR37, UR4, 0x18 ;  /* 0x0000000425257291 */ /* 0x000fd8000f8ec0ff */
.L_x_43:
[----:B------:R-:W-:Y:S02]  /*2650*/  LEA R0, R8, UR37, 0x3 ;  /* 0x0000002508007c11 */ /* 0x000fe4000f8e18ff */
[----:B------:R-:W-:-:S03]  /*2660*/  SHF.L.U32 R4, R9, 0x1f, RZ ;  /* 0x0000001f09047819 */ /* 0x000fc600000006ff */
[----:B------:R-:W-:Y:S01]  /*2670*/  VIADD R5, R0, 0xf0 ;  /* 0x000000f000057836 */ /* 0x000fe20000000000 */
[----:B------:R-:W1:Y:S02]  /*2680*/  SYNCS.PHASECHK.TRANS64.TRYWAIT P0, [R0+URZ+0xe0], R4 ;  /* 0x0000e004000075a7 */ /* 0x000e6400080011ff */
[----:B-1----:R-:W-:Y:S05]  /*2690*/  @!P0 BRA `(.L_x_40) ;  /* 0x0000006800a08947 */ /* 0x002fea0003800000 */
.L_x_138:
[----:B------:R-:W-:Y:S01]  /*26a0*/  ULEA UR5, UR6, UR37, 0x3 ;  /* 0x0000002506057291 */ /* 0x000fe2000f8e18ff */
[----:B-1----:R-:W-:Y:S01]  /*26b0*/  PRMT R0, RZ, 0x654, R5 ;  /* 0x00000654ff007816 */ /* 0x002fe20000000005 */
[----:B------:R-:W-:Y:S01]  /*26c0*/  @!P2 IMAD.MOV.U32 R4, RZ, RZ, 0x10 ;  /* 0x00000010ff04a424 */ /* 0x000fe200078e00ff */
[----:B------:R-:W-:Y:S01]  /*26d0*/  SHF.L.U32 R5, R12, 0x1f, RZ ;  /* 0x0000001f0c057819 */ /* 0x000fe200000006ff */
[----:B------:R-:W-:Y:S01]  /*26e0*/  UIADD3 UR4, UPT, UPT, UR5, 0x80, URZ ;  /* 0x0000008005047890 */ /* 0x000fe2000fffe0ff */
[----:B------:R1:W-:Y:S05]  /*26f0*/  SYNCS.ARRIVE.TRANS64.RED.A1T0 RZ, [R0+URZ], RZ ;  /* 0x000000ff00ff79a7 */ /* 0x0003ea00081004ff */
[----:B------:R-:W-:Y:S01]  /*2700*/  IMAD.U32 R6, RZ, RZ, UR4 ;  /* 0x00000004ff067e24 */ /* 0x000fe2000f8e00ff */
[----:B------:R-:W2:Y:S04]  /*2710*/  SYNCS.PHASECHK.TRANS64.TRYWAIT P0, [UR5+0x90], R5 ;  /* 0x00009005ff0075a7 */ /* 0x000ea80008001105 */
[----:B------:R-:W-:Y:S01]  /*2720*/  PRMT R6, R2, 0x654, R6 ;  /* 0x0000065402067816 */ /* 0x000fe20000000006 */
[----:B-12---:R-:W-:Y:S06]  /*2730*/  @!P0 BRA `(.L_x_41) ;  /* 0x00000068008c8947 */ /* 0x006fec0003800000 */
.L_x_140:
[----:B------:R-:W-:Y:S01]  /*2740*/  ULEA UR4, UR6, UR37, 0x4 ;  /* 0x0000002506047291 */ /* 0x000fe2000f8e20ff */
[----:B------:R-:W-:Y:S01]  /*2750*/  SEL R3, R6, R3, !P2 ;  /* 0x0000000306037207 */ /* 0x000fe20005000000 */
[----:B------:R-:W-:Y:S01]  /*2760*/  UIADD3 UR5, UPT, UPT, UR5, 0x80, URZ ;  /* 0x0000008005057890 */ /* 0x000fe2000fffe0ff */
[----:B-1----:R-:W-:Y:S01]  /*2770*/  LEA R0, R11, UR37, 0x3 ;  /* 0x000000250b007c11 */ /* 0x002fe2000f8e18ff */
[----:B------:R-:W-:Y:S01]  /*2780*/  UIADD3 UR4, UPT, UPT, UR4, 0x110, URZ ;  /* 0x0000011004047890 */ /* 0x000fe2000fffe0ff */
[----:B------:R1:W-:Y:S01]  /*2790*/  @!P2 SYNCS.ARRIVE.TRANS64.RED RZ, [R3+URZ], R4 ;  /* 0x0000000403ffa9a7 */ /* 0x0003e200080004ff */
[----:B------:R-:W-:Y:S01]  /*27a0*/  UIADD3 UR6, UPT, UPT, UR6, 0x1, URZ ;  /* 0x0000000106067890 */ /* 0x000fe2000fffe0ff */
[----:B------:R-:W-:-:S03]  /*27b0*/  VIADD R8, R8, 0x1 ;  /* 0x0000000108087836 */ /* 0x000fc60000000000 */
[----:B------:R-:W-:Y:S02]  /*27c0*/  UISETP.NE.AND UP0, UPT, UR6, 0x2, UPT ;  /* 0x000000020600788c */ /* 0x000fe4000bf05270 */
[----:B------:R-:W-:Y:S01]  /*27d0*/  ISETP.NE.AND P0, PT, R8, 0x2, PT ;  /* 0x000000020800780c */ /* 0x000fe20003f05270 */
[----:B------:R-:W-:Y:S06]  /*27e0*/  UGETNEXTWORKID.BROADCAST [UR4], [UR5] ;  /* 0x00000000040073ca */ /* 0x000fec0008000100 */
[----:B------:R-:W-:Y:S02]  /*27f0*/  USEL UR4, URZ, 0x1, UP0 ;  /* 0x00000001ff047887 */ /* 0x000fe40008000000 */
[----:B------:R-:W-:-:S04]  /*2800*/  USEL UR6, UR6, URZ, UP0 ;  /* 0x000000ff06067287 */ /* 0x000fc80008000000 */
[----:B------:R-:W-:Y:S02]  /*2810*/  LOP3.LUT R12, R12, UR4, RZ, 0x3c, !PT ;  /* 0x000000040c0c7c12 */ /* 0x000fe4000f8e3cff */
[----:B-1----:R-:W-:-:S04]  /*2820*/  SHF.L.U32 R4, R10, 0x1f, RZ ;  /* 0x0000001f0a047819 */ /* 0x002fc800000006ff */
[----:B------:R-:W1:Y:S02]  /*2830*/  SYNCS.PHASECHK.TRANS64.TRYWAIT P1, [R0+URZ+0x80], R4 ;  /* 0x00008004000075a7 */ /* 0x000e6400080211ff */
[----:B-1----:R-:W-:Y:S05]  /*2840*/  @!P1 BRA `(.L_x_42) ;  /* 0x0000006800609947 */ /* 0x002fea0003800000 */
.L_x_141:
[C---:B-1----:R-:W-:Y:S01]  /*2850*/  LEA R4, R11.reuse, UR37, 0x4 ;  /* 0x000000250b047c11 */ /* 0x042fe2000f8e20ff */
[----:B------:R-:W-:Y:S01]  /*2860*/  VIADD R0, R0, 0x90 ;  /* 0x0000009000007836 */ /* 0x000fe20000000000 */
[----:B------:R-:W-:Y:S01]  /*2870*/  SEL R8, R8, RZ, P0 ;  /* 0x000000ff08087207 */ /* 0x000fe20000000000 */
[----:B------:R-:W-:-:S03]  /*2880*/  VIADD R11, R11, 0x1 ;  /* 0x000000010b0b7836 */ /* 0x000fc60000000000 */
[----:B------:R-:W1:Y:S01]  /*2890*/  LDS.128 R4, [R4+0x110] ;  /* 0x0001100004047984 */ /* 0x000e620000000c00 */
[----:B------:R-:W-:Y:S02]  /*28a0*/  PRMT R0, RZ, 0x654, R0 ;  /* 0x00000654ff007816 */ /* 0x000fe40000000000 */
[C---:B------:R-:W-:Y:S01]  /*28b0*/  ISETP.NE.AND P1, PT, R11.reuse, 0x2, PT ;  /* 0x000000020b00780c */ /* 0x040fe20003f25270 */
[----:B------:R-:W-:Y:S01]  /*28c0*/  @!PT LDS RZ, [RZ] ;  /* 0x00000000fffff984 */ /* 0x000fe20000000800 */
[----:B------:R-:W-:Y:S01]  /*28d0*/  @!PT LDS RZ, [RZ] ;  /* 0x00000000fffff984 */ /* 0x000fe20000000800 */
[----:B------:R-:W-:Y:S01]  /*28e0*/  @!PT LDS RZ, [RZ] ;  /* 0x00000000fffff984 */ /* 0x000fe20000000800 */
[----:B------:R-:W-:Y:S01]  /*28f0*/  @!PT LDS RZ, [RZ] ;  /* 0x00000000fffff984 */ /* 0x000fe20000000800 */
[----:B------:R2:W-:Y:S06]  /*2900*/  MEMBAR.ALL.CTA ;  /* 0x0000000000007992 */ /* 0x0005ec0000008000 */
[----:B--2---:R-:W2:Y:S01]  /*2910*/  FENCE.VIEW.ASYNC.S ;  /* 0x00000000000073c6 */ /* 0x004ea20000000000 */
[----:B------:R-:W-:Y:S01]  /*2920*/  SEL R11, R11, RZ, P1 ;  /* 0x000000ff0b0b7207 */ /* 0x000fe20000800000 */
[----:B--2---:R2:W-:Y:S01]  /*2930*/  SYNCS.ARRIVE.TRANS64.RED.A1T0 RZ, [R0+URZ], RZ ;  /* 0x000000ff00ff79a7 */ /* 0x0045e200081004ff */
[----:B-1----:R-:W-:-:S02]  /*2940*/  LOP3.LUT P3, RZ, R6, 0x1, RZ, 0xc0, !PT ;  /* 0x0000000106ff7812 */ /* 0x002fc4000786c0ff */
[----:B------:R-:W-:-:S04]  /*2950*/  SEL R4, RZ, 0x1, P1 ;  /* 0x00000001ff047807 */ /* 0x000fc80000800000 */
[----:B------:R-:W-:Y:S02]  /*2960*/  LOP3.LUT R10, R10, R4, RZ, 0x3c, !PT ;  /* 0x000000040a0a7212 */ /* 0x000fe400078e3cff */
[----:B--2---:R-:W-:-:S04]  /*2970*/  SEL R0, RZ, 0x1, P0 ;  /* 0x00000001ff007807 */ /* 0x004fc80000000000 */
[----:B------:R-:W-:Y:S01]  /*2980*/  LOP3.LUT R9, R9, R0, RZ, 0x3c, !PT ;  /* 0x0000000009097212 */ /* 0x000fe200078e3cff */
[----:B------:R-:W-:Y:S06]  /*2990*/  @P3 BRA `(.L_x_43) ;  /* 0xfffffffc002c3947 */ /* 0x000fec000383ffff */
[----:B------:R-:W-:Y:S01]  /*29a0*/  ULEA UR5, UR6, UR37, 0x3 ;  /* 0x0000002506057291 */ /* 0x000fe2000f8e18ff */
[----:B------:R-:W-:-:S08]  /*29b0*/  SHF.L.U32 R2, R12, 0x1f, RZ ;  /* 0x0000001f0c027819 */ /* 0x000fd000000006ff */
[----:B------:R-:W1:Y:S02]  /*29c0*/  SYNCS.PHASECHK.TRANS64 P0, [UR5+0x90], R2 ;  /* 0x00009002ff0075a7 */ /* 0x000e640008001005 */
[----:B-1----:R-:W-:Y:S05]  /*29d0*/  @P0 BRA `(.L_x_44) ;  /* 0x0000000000080947 */ /* 0x002fea0003800000 */
[----:B------:R-:W1:Y:S02]  /*29e0*/  SYNCS.PHASECHK.TRANS64.TRYWAIT P0, [UR5+0x90], R2 ;  /* 0x00009002ff0075a7 */ /* 0x000e640008001105 */
[----:B-1----:R-:W-:Y:S05]  /*29f0*/  @!P0 BRA `(.L_x_45) ;  /* 0x0000006800088947 */ /* 0x002fea0003800000 */
.L_x_44:
[----:B------:R-:W-:-:S04]  /*2a00*/  UIADD3 UR4, UPT, UPT, UR6, 0x1, URZ ;  /* 0x0000000106047890 */ /* 0x000fc8000fffe0ff */
[----:B------:R-:W-:-:S04]  /*2a10*/  UISETP.NE.AND UP0, UPT, UR4, 0x2, UPT ;  /* 0x000000020400788c */ /* 0x000fc8000bf05270 */
[----:B------:R-:W-:Y:S02]  /*2a20*/  USEL UR7, URZ, 0x1, UP0 ;  /* 0x00000001ff077887 */ /* 0x000fe40008000000 */
[----:B------:R-:W-:-:S04]  /*2a30*/  USEL UR4, UR4, URZ, UP0 ;  /* 0x000000ff04047287 */ /* 0x000fc80008000000 */
[----:B------:R-:W-:Y:S01]  /*2a40*/  ULEA UR4, UR4, UR37, 0x3 ;  /* 0x0000002504047291 */ /* 0x000fe2000f8e18ff */
[----:B-1----:R-:W-:-:S04]  /*2a50*/  LOP3.LUT R2, R12, UR7, RZ, 0x3c, !PT ;  /* 0x000000070c027c12 */ /* 0x002fc8000f8e3cff */
[----:B------:R-:W-:-:S04]  /*2a60*/  SHF.L.U32 R0, R2, 0x1f, RZ ;  /* 0x0000001f02007819 */ /* 0x000fc800000006ff */
[----:B------:R-:W1:Y:S02]  /*2a70*/  SYNCS.PHASECHK.TRANS64 P0, [UR4+0x90], R0 ;  /* 0x00009000ff0075a7 */ /* 0x000e640008001004 */
[----:B-1----:R-:W-:Y:S05]  /*2a80*/  @P0 EXIT ;  /* 0x000000000000094d */ /* 0x002fea0003800000 */
[----:B------:R-:W-:Y:S02]  /*2a90*/  SHF.L.U32 R2, R2, 0x1f, RZ ;  /* 0x0000001f02027819 */ /* 0x000fe400000006ff */
[----:B------:R-:W-:-:S07]  /*2aa0*/  MOV R0, UR4 ;  /* 0x0000000400007c02 */ /* 0x000fce0008000f00 */
.L_x_46:
[----:B-1----:R1:W2:Y:S02]  /*2ab0*/  SYNCS.PHASECHK.TRANS64.TRYWAIT P0, [R0+URZ+0x90], R2 ;  /* 0x00009002000075a7 */ /* 0x0022a400080011ff */
[----:B--2---:R-:W-:Y:S05]  /*2ac0*/  @!P0 NANOSLEEP.SYNCS 0x989680 ;  /* 0x009896800000895d */ /* 0x004fea0003900000 */
[----:B------:R-:W2:Y:S02]  /*2ad0*/  @!P0 SYNCS.PHASECHK.TRANS64 P0, [R0+URZ+0x90], R2 ;  /* 0x00009002000085a7 */ /* 0x000ea400080010ff */
[----:B--2---:R-:W-:Y:S05]  /*2ae0*/  @P0 EXIT ;  /* 0x000000000000094d */ /* 0x004fea0003800000 */
[----:B------:R-:W-:Y:S05]  /*2af0*/  BRA `(.L_x_46) ;  /* 0xfffffffc00ec7947 */ /* 0x000fea000383ffff */
.L_x_39:
[----:B------:R-:W-:-:S09]  /*2b00*/  UISETP.NE.AND UP1, UPT, UR8, URZ, UPT ;  /* 0x000000ff0800728c */ /* 0x000fd2000bf25270 */
[----:B------:R-:W-:Y:S05]  /*2b10*/  BRA.U UP1, `(.L_x_47) ;  /* 0x0000001101247547 */ /* 0x000fea000b800000 */
[----:B------:R-:W-:Y:S01]  /*2b20*/  UMOV UR4, 0x40 ;  /* 0x0000004000047882 */ /* 0x000fe20000000000 */
[----:B------:R-:W-:Y:S01]  /*2b30*/  NOP ;  /* 0x0000000000007918 */ /* 0x000fe20000000000 */
[----:B------:R-:W-:Y:S01]  /*2b40*/  ULEA UR4, UR37, UR4, 0x18 ;  /* 0x0000000425047291 */ /* 0x000fe2000f8ec0ff */
[----:B------:R-:W-:Y:S02]  /*2b50*/  UMOV UR5, 0x400 ;  /* 0x0000040000057882 */ /* 0x000fe40000000000 */
[----:B------:R-:W-:-:S06]  /*2b60*/  ULEA UR37, UR37, UR5, 0x18 ;  /* 0x0000000525257291 */ /* 0x000fcc000f8ec0ff */
[----:B------:R-:W1:Y:S02]  /*2b70*/  LDS.U8 R0, [UR4+0x1c] ;  /* 0x00001c04ff007984 */ /* 0x000e640008000000 */
[----:B-1----:R-:W-:-:S13]  /*2b80*/  ISETP.NE.AND P0, PT, R0, RZ, PT ;  /* 0x000000ff0000720c */ /* 0x002fda0003f05270 */
[----:B------:R-:W-:Y:S05]  /*2b90*/  @P0 BRA `(.L_x_48) ;  /* 0x0000000000580947 */ /* 0x000fea0003800000 */
[----:B------:R-:W-:-:S13]  /*2ba0*/  ELECT P0, URZ, PT ;  /* 0x0000000000ff782f */ /* 0x000fda0003800000 */
[----:B------:R-:W-:Y:S05]  /*2bb0*/  @!P0 BRA `(.L_x_49) ;  /* 0x0000000000608947 */ /* 0x000fea0003800000 */
[----:B------:R-:W-:Y:S01]  /*2bc0*/  UMOV UR5, 0x10 ;  /* 0x0000001000057882 */ /* 0x000fe20000000000 */
[----:B------:R-:W-:Y:S01]  /*2bd0*/  HFMA2 R0, -RZ, RZ, 0, 5.9604644775390625e-08 ;  /* 0x00000001ff007431 */ /* 0x000fe200000001ff */
[----:B------:R-:W-:-:S03]  /*2be0*/  MOV R2, 0xffff ;  /* 0x0000ffff00027802 */ /* 0x000fc60000000f00 */
[----:B------:R-:W-:Y:S04]  /*2bf0*/  DEPBAR.LE SB1, 0x36 ;  /* 0x00009d800000791a */ /* 0x000fe80000000000 */
[----:B------:R-:W1:Y:S02]  /*2c00*/  UTCATOMSWS.FIND_AND_SET.ALIGN UP0, UR5, UR5 ;  /* 0x00000005000575e3 */ /* 0x000e640008000800 */
[----:B-1----:R-:W-:Y:S01]  /*2c10*/  MOV R3, UR5 ;  /* 0x0000000500037c02 */ /* 0x002fe20008000f00 */
[----:B------:R-:W-:Y:S06]  /*2c20*/  BRA.U UP0, `(.L_x_50) ;  /* 0x0000000100187547 */ /* 0x000fec000b800000 */
.L_x_51:
[----:B------:R-:W-:Y:S05]  /*2c30*/  NANOSLEEP 0x64 ;  /* 0x000000640000795d */ /* 0x000fea0003800000 */
[----:B------:R-:W-:-:S05]  /*2c40*/  UMOV UR5, 0x10 ;  /* 0x0000001000057882 */ /* 0x000fca0000000000 */
[----:B------:R-:W-:Y:S04]  /*2c50*/  DEPBAR.LE SB1, 0x36 ;  /* 0x00009d800000791a */ /* 0x000fe80000000000 */
[----:B------:R-:W1:Y:S02]  /*2c60*/  UTCATOMSWS.FIND_AND_SET.ALIGN UP0, UR5, UR5 ;  /* 0x00000005000575e3 */ /* 0x000e640008000800 */
[----:B-1----:R-:W-:Y:S01]  /*2c70*/  MOV R3, UR5 ;  /* 0x0000000500037c02 */ /* 0x002fe20008000f00 */
[----:B------:R-:W-:Y:S05]  /*2c80*/  BRA.U !UP0, `(.L_x_51) ;  /* 0xfffffffd08e87547 */ /* 0x000fea000b83ffff */
.L_x_50:
[-C--:B------:R-:W-:Y:S02]  /*2c90*/  SHF.L.U32 R2, R2, R3.reuse, RZ ;  /* 0x0000000302027219 */ /* 0x080fe400000006ff */
[----:B------:R-:W-:Y:S01]  /*2ca0*/  SHF.L.U32 R0, R0, R3, RZ ;  /* 0x0000000300007219 */ /* 0x000fe200000006ff */
[----:B------:R-:W-:Y:S02]  /*2cb0*/  IMAD.SHL.U32 R3, R3, 0x20, RZ ;  /* 0x0000002003037824 */ /* 0x000fe400078e00ff */
[----:B------:R1:W-:Y:S04]  /*2cc0*/  ATOMS.OR RZ, [UR4+0x14], R2 ;  /* 0x00001402ffff798c */ /* 0x0003e8000b000004 */
[----:B------:R1:W-:Y:S04]  /*2cd0*/  ATOMS.OR RZ, [UR4+0x18], R0 ;  /* 0x00001800ffff798c */ /* 0x0003e8000b000004 */
[----:B------:R1:W-:Y:S01]  /*2ce0*/  STS [UR37+0x130], R3 ;  /* 0x00013003ff007988 */ /* 0x0003e20008000825 */
[----:B------:R-:W-:Y:S05]  /*2cf0*/  BRA `(.L_x_49) ;  /* 0x0000000000107947 */ /* 0x000fea0003800000 */
.L_x_48:
[----:B------:R-:W-:Y:S02]  /*2d00*/  MOV R0, 0xffffffff ;  /* 0xffffffff00007802 */ /* 0x000fe40000000f00 */
[----:B------:R-:W-:-:S03]  /*2d10*/  MOV R2, 0x2d40 ;  /* 0x00002d4000027802 */ /* 0x000fc60000000f00 */
[----:B------:R1:W-:Y:S04]  /*2d20*/  STS [UR37+0x130], R0 ;  /* 0x00013000ff007988 */ /* 0x0003e80008000825 */
[----:B-1-3-5:R-:W-:Y:S05]  /*2d30*/  CALL.REL.NOINC `($__internal_1_$__cuda_sm10x_tcgen05_guardrail_trap_phase_invalid_during_alloc) ;  /* 0x0000006c00507944 */ /* 0x02afea0003c00000 */
.L_x_49:
[----:B------:R-:W-:Y:S05]  /*2d40*/  WARPSYNC.ALL ;  /* 0x0000000000007948 */ /* 0x000fea0003800000 */
[----:B------:R-:W2:Y:S01]  /*2d50*/  S2UR UR5, SR_CgaCtaId ;  /* 0x00000000000579c3 */ /* 0x000ea20000008800 */
[----:B------:R-:W-:Y:S01]  /*2d60*/  UMOV UR4, 0x400 ;  /* 0x0000040000047882 */ /* 0x000fe20000000000 */
[----:B------:R-:W-:-:S06]  /*2d70*/  NOP ;  /* 0x0000000000007918 */ /* 0x000fcc0000000000 */
[----:B------:R-:W-:Y:S06]  /*2d80*/  BAR.ARV 0x6, 0xa0 ;  /* 0x0182800000007b1d */ /* 0x000fec0000002000 */
[----:B------:R-:W4:Y:S01]  /*2d90*/  LDCU UR7, c[0x0][0x38c] ;  /* 0x00007180ff0777ac */ /* 0x000f220008000800 */
[----:B------:R-:W-:Y:S01]  /*2da0*/  IMAD.MOV.U32 R11, RZ, RZ, 0x1 ;  /* 0x00000001ff0b7424 */ /* 0x000fe200078e00ff */
[----:B------:R-:W-:Y:S01]  /*2db0*/  CS2R R8, SRZ ;  /* 0x0000000000087805 */ /* 0x000fe2000001ff00 */
[----:B------:R-:W-:Y:S01]  /*2dc0*/  IMAD.MOV.U32 R10, RZ, RZ, RZ ;  /* 0x000000ffff0a7224 */ /* 0x000fe200078e00ff */
[----:B------:R-:W3:Y:S01]  /*2dd0*/  LDCU UR6, c[0x0][0x38c] ;  /* 0x00007180ff0677ac */ /* 0x000ee20008000800 */
[----:B------:R-:W-:Y:S01]  /*2de0*/  UMOV UR15, URZ ;  /* 0x000000ff000f7c82 */ /* 0x000fe20008000000 */
[----:B------:R-:W-:Y:S01]  /*2df0*/  UMOV UR14, URZ ;  /* 0x000000ff000e7c82 */ /* 0x000fe20008000000 */
[----:B--2---:R-:W-:Y:S01]  /*2e00*/  ULEA UR5, UR5, UR4, 0x18 ;  /* 0x0000000405057291 */ /* 0x004fe2000f8ec0ff */
[----:B------:R-:W-:Y:S01]  /*2e10*/  UMOV UR32, 0x0 ;  /* 0x0000000000207882 */ /* 0x000fe20000000000 */
[----:B------:R-:W-:-:S02]  /*2e20*/  UMOV UR33, 0x8210490 ;  /* 0x0821049000217882 */ /* 0x000fc40000000000 */
[----:B------:R-:W-:Y:S02]  /*2e30*/  UIADD3 UR9, UPT, UPT, UR5, 0x8400, URZ ;  /* 0x0000840005097890 */ /* 0x000fe4000fffe0ff */
[----:B------:R-:W-:Y:S02]  /*2e40*/  UIADD3 UR10, UPT, UPT, UR5, 0x20400, URZ ;  /* 0x00020400050a7890 */ /* 0x000fe4000fffe0ff */
[----:B----4-:R-:W-:Y:S01]  /*2e50*/  UIADD3 UR7, UPT, UPT, UR7, 0x7f, URZ ;  /* 0x0000007f07077890 */ /* 0x010fe2000fffe0ff */
[----:B-1----:R-:W1:Y:S01]  /*2e60*/  LDS R0, [UR5+0x130] ;  /* 0x00013005ff007984 */ /* 0x002e620008000800 */
[----:B------:R-:W-:Y:S02]  /*2e70*/  USHF.R.U32.HI UR9, URZ, 0x4, UR9 ;  /* 0x00000004ff097899 */ /* 0x000fe40008011609 */
[----:B------:R-:W-:Y:S02]  /*2e80*/  USHF.R.S32.HI UR4, URZ, 0x1f, UR7 ;  /* 0x0000001fff047899 */ /* 0x000fe40008011407 */
[----:B------:R-:W-:-:S02]  /*2e90*/  USHF.R.U32.HI UR10, URZ, 0x4, UR10 ;  /* 0x00000004ff0a7899 */ /* 0x000fc4000801160a */
[----:B------:R-:W-:Y:S02]  /*2ea0*/  ULEA.HI UR4, UR4, UR7, URZ, 0x7 ;  /* 0x0000000704047291 */ /* 0x000fe4000f8f38ff */
[----:B------:R-:W-:Y:S02]  /*2eb0*/  ULOP3.LUT UR9, UR9, 0x3fff, URZ, 0xc0, !UPT ;  /* 0x00003fff09097892 */ /* 0x000fe4000f8ec0ff */
[----:B------:R-:W-:Y:S02]  /*2ec0*/  USHF.R.S32.HI UR4, URZ, 0x7, UR4 ;  /* 0x00000007ff047899 */ /* 0x000fe40008011404 */
[----:B------:R-:W-:Y:S02]  /*2ed0*/  ULOP3.LUT UR10, UR10, 0x3fff, URZ, 0xc0, !UPT ;  /* 0x00003fff0a0a7892 */ /* 0x000fe4000f8ec0ff */
[----:B------:R-:W-:Y:S01]  /*2ee0*/  UISETP.LT.AND UP0, UPT, UR4, 0x1, UPT ;  /* 0x000000010400788c */ /* 0x000fe2000bf01270 */
[----:B------:R-:W-:Y:S01]  /*2ef0*/  UMOV UR30, 0x0 ;  /* 0x00000000001e7882 */ /* 0x000fe20000000000 */
[----:B------:R-:W-:-:S02]  /*2f00*/  UMOV UR31, 0x8210490 ;  /* 0x08210490001f7882 */ /* 0x000fc40000000000 */
[----:B------:R-:W-:Y:S01]  /*2f10*/  USEL UR8, UR4, 0x1, !UP0 ;  /* 0x0000000104087887 */ /* 0x000fe2000c000000 */
[----:B------:R-:W-:Y:S01]  /*2f20*/  UMOV UR28, 0x0 ;  /* 0x00000000001c7882 */ /* 0x000fe20000000000 */
[----:B------:R-:W-:Y:S01]  /*2f30*/  UMOV UR29, 0x8210490 ;  /* 0x08210490001d7882 */ /* 0x000fe20000000000 */
[----:B------:R-:W-:Y:S01]  /*2f40*/  UMOV UR26, 0x0 ;  /* 0x00000000001a7882 */ /* 0x000fe20000000000 */
[----:B------:R-:W-:Y:S01]  /*2f50*/  UMOV UR27, 0x8210490 ;  /* 0x08210490001b7882 */ /* 0x000fe20000000000 */
[----:B------:R-:W-:Y:S01]  /*2f60*/  UMOV UR24, 0x0 ;  /* 0x0000000000187882 */ /* 0x000fe20000000000 */
[----:B------:R-:W-:Y:S01]  /*2f70*/  UMOV UR25, 0x8210490 ;  /* 0x0821049000197882 */ /* 0x000fe20000000000 */
[----:B------:R-:W-:Y:S01]  /*2f80*/  UMOV UR22, 0x0 ;  /* 0x0000000000167882 */ /* 0x000fe20000000000 */
[----:B------:R-:W-:Y:S01]  /*2f90*/  UMOV UR23, 0x8210490 ;  /* 0x0821049000177882 */ /* 0x000fe20000000000 */
[----:B------:R-:W-:Y:S02]  /*2fa0*/  ULOP3.LUT UR9, UR9, 0x10000, URZ, 0xfc, !UPT ;  /* 0x0001000009097892 */ /* 0x000fe4000f8efcff */
[----:B------:R-:W-:-:S02]  /*2fb0*/  ULOP3.LUT UR10, UR10, 0x4000000, URZ, 0xfc, !UPT ;  /* 0x040000000a0a7892 */ /* 0x000fc4000f8efcff */
[----:B------:R-:W-:Y:S02]  /*2fc0*/  UIADD3 UR8, UPT, UPT, -UR8, URZ, URZ ;  /* 0x000000ff08087290 */ /* 0x000fe4000fffe1ff */
[----:B---3--:R-:W-:Y:S01]  /*2fd0*/  UISETP.GE.AND UP3, UPT, UR6, 0x1, UPT ;  /* 0x000000010600788c */ /* 0x008fe2000bf66270 */
[----:B------:R-:W-:Y:S01]  /*2fe0*/  UMOV UR20, 0x0 ;  /* 0x0000000000147882 */ /* 0x000fe20000000000 */
[----:B------:R-:W-:Y:S01]  /*2ff0*/  UMOV UR21, 0x8210490 ;  /* 0x0821049000157882 */ /* 0x000fe20000000000 */
[----:B------:R-:W-:Y:S01]  /*3000*/  UMOV UR18, 0x0 ;  /* 0x0000000000127882 */ /* 0x000fe20000000000 */
[----:B-1----:R-:W-:Y:S01]  /*3010*/  R2UR UR16, R0 ;  /* 0x00000000001072ca */ /* 0x002fe200000e0000 */
[----:B------:R-:W-:-:S14]  /*3020*/  UMOV UR19, 0x8210490 ;  /* 0x0821049000137882 */ /* 0x000fdc0000000000 */
.L_x_58:
[----:B------:R-:W-:Y:S02]  /*3030*/  LEA R0, R10, UR5, 0x3 ;  /* 0x000000050a007c11 */ /* 0x000fe4000f8e18ff */
[----:B------:R-:W-:Y:S02]  /*3040*/  SHF.L.U32 R2, R9, 0x1f, RZ ;  /* 0x0000001f09027819 */ /* 0x000fe400000006ff */
[----:B------:R-:W-:Y:S01]  /*3050*/  PLOP3.LUT P0, PT, PT, PT, UP3, 0x80, 0x8 ;  /* 0x000000000008781c */ /* 0x000fe20003f0f038 */
[----:B------:R-:W-:Y:S01]  /*3060*/  VIADD R3, R0, 0x90 ;  /* 0x0000009000037836 */ /* 0x000fe20000000000 */
[----:B-1----:R-:W1:Y:S02]  /*3070*/  SYNCS.PHASECHK.TRANS64.TRYWAIT P1, [R0+URZ+0x80], R2 ;  /* 0x00008002000075a7 */ /* 0x002e6400080211ff */
[----:B-1-3--:R-:W-:Y:S09]  /*3080*/  @!P1 BRA `(.L_x_52) ;  /* 0x00000060007c9947 */ /* 0x00aff20003800000 */
.L_x_143:
[----:B------:R-:W-:Y:S01]  /*3090*/  LEA R4, R10, UR5, 0x4 ;  /* 0x000000050a047c11 */ /* 0x000fe2000f8e20ff */
[----:B------:R-:W-:Y:S01]  /*30a0*/  @UP3 ULEA UR7, UR14, UR5, 0x3 ;  /* 0x000000050e073291 */ /* 0x000fe2000f8e18ff */
[----:B------:R-:W-:Y:S01]  /*30b0*/  PLOP3.LUT P2, PT, PT, PT, PT, 0x80, 0x8 ;  /* 0x000000000008781c */ /* 0x000fe20003f4f070 */
[----:B------:R-:W-:Y:S01]  /*30c0*/  ULEA UR6, UR15, UR5, 0x3 ;  /* 0x000000050f067291 */ /* 0x000fe2000f8e18ff */
[----:B------:R-:W-:Y:S02]  /*30d0*/  PRMT R3, RZ, 0x654, R3 ;  /* 0x00000654ff037816 */ /* 0x000fe40000000003 */
[----:B------:R-:W2:Y:S01]  /*30e0*/  LDS.128 R4, [R4+0x110] ;  /* 0x0001100004047984 */ /* 0x000ea20000000c00 */
[----:B-1----:R-:W-:Y:S02]  /*30f0*/  @P0 SHF.L.U32 R2, R8, 0x1f, RZ ;  /* 0x0000001f08020819 */ /* 0x002fe400000006ff */
[----:B------:R-:W-:Y:S01]  /*3100*/  SHF.L.U32 R0, R11, 0x1f, RZ ;  /* 0x0000001f0b007819 */ /* 0x000fe200000006ff */
[----:B------:R-:W-:Y:S01]  /*3110*/  @!PT LDS RZ, [RZ] ;  /* 0x00000000fffff984 */ /* 0x000fe20000000800 */
[----:B------:R-:W-:Y:S01]  /*3120*/  @!PT LDS RZ, [RZ] ;  /* 0x00000000fffff984 */ /* 0x000fe20000000800 */
[----:B------:R-:W-:Y:S01]  /*3130*/  @!PT LDS RZ, [RZ] ;  /* 0x00000000fffff984 */ /* 0x000fe20000000800 */
[----:B------:R-:W-:Y:S01]  /*3140*/  @!PT LDS RZ, [RZ] ;  /* 0x00000000fffff984 */ /* 0x000fe20000000800 */
[----:B------:R1:W-:Y:S06]  /*3150*/  MEMBAR.ALL.CTA ;  /* 0x0000000000007992 */ /* 0x0003ec0000008000 */
[----:B-1----:R-:W1:Y:S02]  /*3160*/  FENCE.VIEW.ASYNC.S ;  /* 0x00000000000073c6 */ /* 0x002e640000000000 */
[----:B-1----:R1:W-:Y:S01]  /*3170*/  SYNCS.ARRIVE.TRANS64.RED.A1T0 RZ, [R3+URZ], RZ ;  /* 0x000000ff03ff79a7 */ /* 0x0023e200081004ff */
[----:B------:R1:W3:Y:S01]  /*3180*/  @P0 SYNCS.PHASECHK.TRANS64.TRYWAIT P2, [UR7], R2 ;  /* 0x00000002ff0005a7 */ /* 0x0002e20008041107 */
[----:B------:R-:W-:Y:S01]  /*3190*/  ULEA UR7, UR15, UR16, 0x7 ;  /* 0x000000100f077291 */ /* 0x000fe2000f8e38ff */
[----:B--2---:R-:W-:Y:S01]  /*31a0*/  LOP3.LUT P1, RZ, R6, 0x1, RZ, 0xc0, !PT ;  /* 0x0000000106ff7812 */ /* 0x004fe2000782c0ff */
[----:B------:R-:W2:Y:S02]  /*31b0*/  SYNCS.PHASECHK.TRANS64.TRYWAIT P0, [UR6+0xc0], R0 ;  /* 0x0000c000ff0075a7 */ /* 0x000ea40008001106 */
[----:B-123--:R-:W-:Y:S10]  /*31c0*/  @!P0 BRA `(.L_x_53) ;  /* 0x0000006000408947 */ /* 0x00eff40003800000 */
.L_x_145:
[----:B------:R-:W-:Y:S01]  /*31d0*/  IADD3 R10, PT, PT, R10, 0x1, RZ ;  /* 0x000000010a0a7810 */ /* 0x000fe20007ffe0ff */
[----:B------:R-:W-:Y:S06]  /*31e0*/  BRA.U !UP3, `(.L_x_54) ;  /* 0x000000050b107547 */ /* 0x000fec000b800000 */
[----:B------:R-:W-:Y:S01]  /*31f0*/  UPLOP3.LUT UP4, UPT, UPT, UPT, UPT, 0x40, 0x4 ;  /* 0x000000000004789c */ /* 0x000fe20003f8e870 */
[----:B------:R-:W-:Y:S01]  /*3200*/  UMOV UR13, UR8 ;  /* 0x00000008000d7c82 */ /* 0x000fe20008000000 */
[----:B------:R-:W-:Y:S01]  /*3210*/  UMOV UR12, UR4 ;  /* 0x00000004000c7c82 */ /* 0x000fe20008000000 */
[----:B------:R-:W-:-:S08]  /*3220*/  UMOV UR17, UR14 ;  /* 0x0000000e00117c82 */ /* 0x000fd00008000000 */
.L_x_57:
[----:B------:R-:W-:Y:S02]  /*3230*/  UIADD3 UR13, UPT, UPT, UR13, 0x1, URZ ;  /* 0x000000010d0d7890 */ /* 0x000fe4000fffe0ff */
[----:B--2---:R-:W-:Y:S02]  /*3240*/  ULEA UR11, UR17, UR5, 0x3 ;  /* 0x00000005110b7291 */ /* 0x004fe4000f8e18ff */
[----:B------:R-:W-:Y:S01]  /*3250*/  UISETP.NE.AND UP0, UPT, UR13, URZ, UPT ;  /* 0x000000ff0d00728c */ /* 0x000fe2000bf05270 */
[----:B---3--:R-:W-:Y:S10]  /*3260*/  @P2 BRA `(.L_x_55) ;  /* 0x00000000000c2947 */ /* 0x008ff40003800000 */
[----:B-1----:R-:W-:Y:S04]  /*3270*/  SHF.L.U32 R2, R8, 0x1f, RZ ;  /* 0x0000001f08027819 */ /* 0x002fe800000006ff */
[----:B------:R-:W1:Y:S02]  /*3280*/  SYNCS.PHASECHK.TRANS64.TRYWAIT P0, [UR11], R2 ;  /* 0x00000002ff0075a7 */ /* 0x000e64000800110b */
[----:B-1----:R-:W-:Y:S05]  /*3290*/  @!P0 BRA `(.L_x_56) ;  /* 0x0000006000248947 */ /* 0x002fea0003800000 */
.L_x_55:
[----:B------:R-:W-:Y:S01]  /*32a0*/  UISETP.NE.AND UP1, UPT, UR12, 0x1, UPT ;  /* 0x000000010c00788c */ /* 0x000fe2000bf25270 */
[----:B------:R-:W-:Y:S01]  /*32b0*/  PLOP3.LUT P2, PT, PT, PT, PT, 0x80, 0x8 ;  /* 0x000000000008781c */ /* 0x000fe20003f4f070 */
[----:B------:R-:W-:Y:S02]  /*32c0*/  UIADD3 UR14, UPT, UPT, UR17, 0x1, URZ ;  /* 0x00000001110e7890 */ /* 0x000fe4000fffe0ff */
[----:B------:R-:W-:Y:S02]  /*32d0*/  ULEA UR64, UR17, UR10, 0xb ;  /* 0x0000000a11407291 */ /* 0x000fe4000f8e58ff */
[----:B------:R-:W-:Y:S01]  /*32e0*/  UISETP.NE.AND UP2, UPT, UR14, 0x3, UPT ;  /* 0x000000030e00788c */ /* 0x000fe2000bf45270 */
[----:B------:R-:W-:Y:S01]  /*32f0*/  PLOP3.LUT P0, PT, PT, PT, UP1, 0x80, 0x8 ;  /* 0x000000000008781c */ /* 0x000fe20003f0f018 */
[----:B------:R-:W-:Y:S02]  /*3300*/  ULEA UR62, UR17, UR9, 0xb ;  /* 0x00000009113e7291 */ /* 0x000fe4000f8e58ff */
[----:B------:R-:W-:Y:S02]  /*3310*/  USEL UR35, URZ, 0x1, UP2 ;  /* 0x00000001ff237887 */ /* 0x000fe40009000000 */
[----:B------:R-:W-:Y:S02]  /*3320*/  USEL UR14, UR14, URZ, UP2 ;  /* 0x000000ff0e0e7287 */ /* 0x000fe40009000000 */
[----:B------:R-:W-:Y:S02]  /*3330*/  UIADD3 UR60, UPT, UPT, UR64, 0x80, URZ ;  /* 0x00000080403c7890 */ /* 0x000fe4000fffe0ff */
[----:B------:R-:W-:Y:S01]  /*3340*/  @UP1 ULEA UR34, UR14, UR5, 0x3 ;  /* 0x000000050e221291 */ /* 0x000fe2000f8e18ff */
[----:B------:R-:W-:Y:S01]  /*3350*/  LOP3.LUT R8, R8, UR35, RZ, 0x3c, !PT ;  /* 0x0000002308087c12 */ /* 0x000fe2000f8e3cff */
[----:B------:R-:W-:Y:S02]  /*3360*/  UIADD3 UR58, UPT, UPT, UR62, 0x2, URZ ;  /* 0x000000023e3a7890 */ /* 0x000fe4000fffe0ff */
[----:B------:R-:W-:Y:S01]  /*3370*/  UIADD3 UR56, UPT, UPT, UR64, 0x100, URZ ;  /* 0x0000010040387890 */ /* 0x000fe2000fffe0ff */
[----:B-1----:R-:W-:Y:S01]  /*3380*/  @P0 SHF.L.U32 R0, R8, 0x1f, RZ ;  /* 0x0000001f08000819 */ /* 0x002fe200000006ff */
[----:B------:R-:W-:Y:S02]  /*3390*/  UIADD3 UR54, UPT, UPT, UR62, 0x4, URZ ;  /* 0x000000043e367890 */ /* 0x000fe4000fffe0ff */
[----:B------:R-:W-:Y:S01]  /*33a0*/  UIADD3 UR52, UPT, UPT, UR64, 0x180, URZ ;  /* 0x0000018040347890 */ /* 0x000fe2000fffe0ff */
[----:B------:R2:W3:Y:S01]  /*33b0*/  @P0 SYNCS.PHASECHK.TRANS64.TRYWAIT P2, [UR34], R0 ;  /* 0x00000000ff0005a7 */ /* 0x0004e20008041122 */
[----:B------:R-:W-:Y:S02]  /*33c0*/  UIADD3 UR50, UPT, UPT, UR62, 0x6, URZ ;  /* 0x000000063e327890 */ /* 0x000fe4000fffe0ff */
        /* <DEDUP_REMOVED lines=9> */
[----:B------:R-:W-:Y:S01]  /*3460*/  UIADD3 UR12, UPT, UPT, UR12, -0x1, URZ ;  /* 0xffffffff0c0c7890 */ /* 0x000fe2000fffe0ff */
[----:B------:R-:W-:Y:S01]  /*3470*/  UMOV UR65, 0x40004040 ;  /* 0x4000404000417882 */ /* 0x000fe20000000000 */
[----:B------:R-:W-:Y:S01]  /*3480*/  UMOV UR63, 0x40004040 ;  /* 0x40004040003f7882 */ /* 0x000fe20000000000 */
[----:B------:R-:W-:Y:S01]  /*3490*/  UMOV UR61, 0x40004040 ;  /* 0x40004040003d7882 */ /* 0x000fe20000000000 */
[----:B------:R2:W-:Y:S01]  /*34a0*/  UTCHMMA gdesc[UR62], gdesc[UR64], tmem[UR7], tmem[UR32], idesc[UR33], UP4 ;  /* 0x00ff20403e0075ea */ /* 0x0005e2000a000007 */
[----:B------:R-:W-:Y:S01]  /*34b0*/  UPLOP3.LUT UP4, UPT, UPT, UPT, UPT, 0x80, 0x8 ;  /* 0x000000000008789c */ /* 0x000fe20003f8f070 */
[----:B------:R-:W-:Y:S01]  /*34c0*/  UMOV UR59, 0x40004040 ;  /* 0x40004040003b7882 */ /* 0x000fe20000000000 */
[----:B------:R-:W-:Y:S01]  /*34d0*/  UMOV UR57, 0x40004040 ;  /* 0x4000404000397882 */ /* 0x000fe20000000000 */
[----:B------:R2:W-:Y:S01]  /*34e0*/  UTCHMMA gdesc[UR58], gdesc[UR60], tmem[UR7], tmem[UR30], idesc[UR31], UPT ;  /* 0x00ff1e3c3a0075ea */ /* 0x0005e2000b800007 */
        /* <DEDUP_REMOVED lines=14> */
[----:B------:R-:W-:Y:S01]  /*35d0*/  UMOV UR35, 0x40004040 ;  /* 0x4000404000237882 */ /* 0x000fe20000000000 */
[----:B------:R2:W-:Y:S01]  /*35e0*/  UTCHMMA gdesc[UR38], gdesc[UR40], tmem[UR7], tmem[UR20], idesc[UR21], UPT ;  /* 0x00ff1428260075ea */ /* 0x0005e2000b800007 */
[----:B------:R2:W-:Y:S01]  /*35f0*/  UTCHMMA gdesc[UR34], gdesc[UR36], tmem[UR7], tmem[UR18], idesc[UR19], UPT ;  /* 0x00ff1224220075ea */ /* 0x0005e2000b800007 */
[----:B------:R2:W-:Y:S01]  /*3600*/  UTCBAR [UR11], URZ ;  /* 0x000000ff0b0073e9 */ /* 0x0005e200080000ff */
[----:B------:R-:W-:Y:S01]  /*3610*/  UMOV UR17, UR14 ;  /* 0x0000000e00117c82 */ /* 0x000fe20008000000 */
[----:B------:R-:W-:Y:S05]  /*3620*/  BRA.U UP0, `(.L_x_57) ;  /* 0xfffffffd00007547 */ /* 0x000fea000b83ffff */
.L_x_54:
[----:B------:R-:W-:Y:S01]  /*3630*/  UIADD3 UR15, UPT, UPT, UR15, 0x1, URZ ;  /* 0x000000010f0f7890 */ /* 0x000fe2000fffe0ff */
[C---:B------:R-:W-:Y:S01]  /*3640*/  ISETP.NE.AND P0, PT, R10.reuse, 0x2, PT ;  /* 0x000000020a00780c */ /* 0x040fe20003f05270 */
[----:B--2---:R-:W-:Y:S02]  /*3650*/  UIADD3 UR7, UPT, UPT, UR6, 0xa0, URZ ;  /* 0x000000a006077890 */ /* 0x004fe4000fffe0ff */
[----:B------:R-:W-:Y:S01]  /*3660*/  UISETP.NE.AND UP0, UPT, UR15, 0x4, UPT ;  /* 0x000000040f00788c */ /* 0x000fe2000bf05270 */
[----:B-1----:R-:W-:Y:S02]  /*3670*/  SEL R0, RZ, 0x1, P0 ;  /* 0x00000001ff007807 */ /* 0x002fe40000000000 */
[----:B------:R-:W-:Y:S01]  /*3680*/  SEL R10, R10, RZ, P0 ;  /* 0x000000ff0a0a7207 */ /* 0x000fe20000000000 */
[----:B------:R-:W-:Y:S01]  /*3690*/  USEL UR6, URZ, 0x1, UP0 ;  /* 0x00000001ff067887 */ /* 0x000fe20008000000 */
[----:B------:R-:W-:Y:S01]  /*36a0*/  LOP3.LUT R9, R9, R0, RZ, 0x3c, !PT ;  /* 0x0000000009097212 */ /* 0x000fe200078e3cff */
[----:B------:R-:W-:Y:S01]  /*36b0*/  USEL UR15, UR15, URZ, UP0 ;  /* 0x000000ff0f0f7287 */ /* 0x000fe20008000000 */
[----:B------:R1:W-:Y:S03]  /*36c0*/  UTCBAR [UR7], URZ ;  /* 0x000000ff070073e9 */ /* 0x0003e600080000ff */
[----:B------:R-:W-:Y:S01]  /*36d0*/  LOP3.LUT R11, R11, UR6, RZ, 0x3c, !PT ;  /* 0x000000060b0b7c12 */ /* 0x000fe2000f8e3cff */
[----:B------:R-:W-:Y:S07]  /*36e0*/  @P1 BRA `(.L_x_58) ;  /* 0xfffffff800501947 */ /* 0x000fee000383ffff */
[----:B------:R-:W2:Y:S01]  /*36f0*/  S2UR UR4, SR_CgaCtaId ;  /* 0x00000000000479c3 */ /* 0x000ea20000008800 */
[----:B------:R-:W-:Y:S01]  /*3700*/  ELECT P0, URZ, PT ;  /* 0x0000000000ff782f */ /* 0x000fe20003800000 */
[----:B------:R-:W-:Y:S01]  /*3710*/  IMAD.MOV.U32 R0, RZ, RZ, 0x1 ;  /* 0x00000001ff007424 */ /* 0x000fe200078e00ff */
[----:B------:R-:W-:Y:S01]  /*3720*/  UIADD3 UR5, UPT, UPT, UR5, 0xc0, URZ ;  /* 0x000000c005057890 */ /* 0x000fe2000fffe0ff */
[----:B------:R-:W-:Y:S01]  /*3730*/  SHF.L.U32 R2, R11, 0x1f, RZ ;  /* 0x0000001f0b027819 */ /* 0x000fe200000006ff */
[----:B------:R-:W-:-:S03]  /*3740*/  UMOV UR6, 0x40 ;  /* 0x0000004000067882 */ /* 0x000fc60000000000 */
[----:B------:R-:W-:Y:S01]  /*3750*/  UVIRTCOUNT.DEALLOC.SMPOOL 0x80 ;  /* 0x000000800000784c */ /* 0x000fe20000000000 */
[----:B--2---:R-:W-:Y:S02]  /*3760*/  ULEA UR4, UR4, UR6, 0x18 ;  /* 0x0000000604047291 */ /* 0x004fe4000f8ec0ff */
[----:B------:R-:W-:-:S07]  /*3770*/  ULEA UR6, UR15, UR5, 0x3 ;  /* 0x000000050f067291 */ /* 0x000fce000f8e18ff */
[----:B------:R2:W-:Y:S02]  /*3780*/  @P0 STS.U8 [UR4+0x1c], R0 ;  /* 0x00001c00ff000988 */ /* 0x0005e40008000004 */
[----:B------:R-:W4:Y:S02]  /*3790*/  SYNCS.PHASECHK.TRANS64.TRYWAIT P0, [UR6], R2 ;  /* 0x00000002ff0075a7 */ /* 0x000f240008001106 */
[----:B--2-4-:R-:W-:Y:S05]  /*37a0*/  @!P0 BRA `(.L_x_59) ;  /* 0x0000005800f88947 */ /* 0x014fea0003800000 */
.L_x_148:
[----:B-1----:R-:W-:-:S04]  /*37b0*/  UIADD3 UR7, UPT, UPT, UR15, 0x1, URZ ;  /* 0x000000010f077890 */ /* 0x002fc8000fffe0ff */
[----:B------:R-:W-:-:S04]  /*37c0*/  UISETP.NE.AND UP0, UPT, UR7, 0x4, UPT ;  /* 0x000000040700788c */ /* 0x000fc8000bf05270 */
[----:B------:R-:W-:Y:S02]  /*37d0*/  USEL UR8, URZ, 0x1, UP0 ;  /* 0x00000001ff087887 */ /* 0x000fe40008000000 */
[----:B------:R-:W-:-:S04]  /*37e0*/  USEL UR7, UR7, URZ, UP0 ;  /* 0x000000ff07077287 */ /* 0x000fc80008000000 */
[----:B------:R-:W-:Y:S01]  /*37f0*/  ULEA UR6, UR7, UR5, 0x3 ;  /* 0x0000000507067291 */ /* 0x000fe2000f8e18ff */
[----:B--2---:R-:W-:-:S04]  /*3800*/  LOP3.LUT R2, R11, UR8, RZ, 0x3c, !PT ;  /* 0x000000080b027c12 */ /* 0x004fc8000f8e3cff */
[----:B------:R-:W-:-:S04]  /*3810*/  SHF.L.U32 R3, R2, 0x1f, RZ ;  /* 0x0000001f02037819 */ /* 0x000fc800000006ff */
[----:B------:R-:W1:Y:S02]  /*3820*/  SYNCS.PHASECHK.TRANS64.TRYWAIT P0, [UR6], R3 ;  /* 0x00000003ff0075a7 */ /* 0x000e640008001106 */
[----:B-1----:R-:W-:Y:S05]  /*3830*/  @!P0 BRA `(.L_x_60) ;  /* 0x0000005800ec8947 */ /* 0x002fea0003800000 */
.L_x_150:
        /* <DEDUP_REMOVED lines=9> */
.L_x_152:
[----:B------:R-:W-:-:S04]  /*38d0*/  UIADD3 UR7, UPT, UPT, UR7, 0x1, URZ ;  /* 0x0000000107077890 */ /* 0x000fc8000fffe0ff */
[----:B------:R-:W-:-:S04]  /*38e0*/  UISETP.NE.AND UP0, UPT, UR7, 0x4, UPT ;  /* 0x000000040700788c */ /* 0x000fc8000bf05270 */
[----:B------:R-:W-:Y:S02]  /*38f0*/  USEL UR6, URZ, 0x1, UP0 ;  /* 0x00000001ff067887 */ /* 0x000fe40008000000 */
[----:B------:R-:W-:-:S04]  /*3900*/  USEL UR7, UR7, URZ, UP0 ;  /* 0x000000ff07077287 */ /* 0x000fc80008000000 */
[----:B------:R-:W-:Y:S01]  /*3910*/  ULEA UR7, UR7, UR5, 0x3 ;  /* 0x0000000507077291 */ /* 0x000fe2000f8e18ff */
[----:B------:R-:W-:-:S04]  /*3920*/  LOP3.LUT R2, R2, UR6, RZ, 0x3c, !PT ;  /* 0x0000000602027c12 */ /* 0x000fc8000f8e3cff */
[----:B------:R-:W-:-:S04]  /*3930*/  SHF.L.U32 R2, R2, 0x1f, RZ ;  /* 0x0000001f02027819 */ /* 0x000fc800000006ff */
[----:B------:R-:W2:Y:S02]  /*3940*/  SYNCS.PHASECHK.TRANS64.TRYWAIT P0, [UR7], R2 ;  /* 0x00000002ff0075a7 */ /* 0x000ea40008001107 */
[----:B--2---:R-:W-:Y:S05]  /*3950*/  @!P0 BRA `(.L_x_62) ;  /* 0x0000005800d48947 */ /* 0x004fea0003800000 */
.L_x_154:
[----:B------:R-:W-:Y:S01]  /*3960*/  NOP ;  /* 0x0000000000007918 */ /* 0x000fe20000000000 */
[----:B-1----:R-:W1:Y:S01]  /*3970*/  LDS R0, [UR4+0x14] ;  /* 0x00001404ff007984 */ /* 0x002e620008000800 */
[----:B------:R-:W-:Y:S01]  /*3980*/  ULOP3.LUT UR6, UR16, 0xffff, URZ, 0xc0, !UPT ;  /* 0x0000ffff10067892 */ /* 0x000fe2000f8ec0ff */
[----:B------:R-:W-:Y:S01]  /*3990*/  UMOV UR8, 0xffff ;  /* 0x0000ffff00087882 */ /* 0x000fe20000000000 */
[----:B------:R-:W-:Y:S02]  /*39a0*/  UMOV UR5, 0x1 ;  /* 0x0000000100057882 */ /* 0x000fe40000000000 */
[----:B------:R-:W-:-:S04]  /*39b0*/  USHF.R.U32.HI UR6, URZ, 0x5, UR6 ;  /* 0x00000005ff067899 */ /* 0x000fc80008011606 */
[----:B------:R-:W-:Y:S02]  /*39c0*/  USHF.L.U32 UR8, UR8, UR6, URZ ;  /* 0x0000000608087299 */ /* 0x000fe400080006ff */
[----:B------:R-:W-:-:S04]  /*39d0*/  USHF.L.U32 UR5, UR5, UR6, URZ ;  /* 0x0000000605057299 */ /* 0x000fc800080006ff */
[----:B-1----:R-:W-:-:S04]  /*39e0*/  LOP3.LUT R0, R0, UR8, RZ, 0xc0, !PT ;  /* 0x0000000800007c12 */ /* 0x002fc8000f8ec0ff */
[----:B------:R-:W-:-:S13]  /*39f0*/  ISETP.NE.AND P0, PT, R0, UR8, PT ;  /* 0x0000000800007c0c */ /* 0x000fda000bf05270 */
[----:B------:R-:W-:Y:S05]  /*3a00*/  @P0 BRA `(.L_x_63) ;  /* 0x0000000000580947 */ /* 0x000fea0003800000 */
[----:B------:R-:W1:Y:S02]  /*3a10*/  LDS R0, [UR4+0x18] ;  /* 0x00001804ff007984 */ /* 0x000e640008000800 */
[----:B-1----:R-:W-:-:S04]  /*3a20*/  LOP3.LUT R0, R0, UR5, RZ, 0xc0, !PT ;  /* 0x0000000500007c12 */ /* 0x002fc8000f8ec0ff */
[----:B------:R-:W-:-:S13]  /*3a30*/  ISETP.NE.AND P0, PT, R0, UR5, PT ;  /* 0x0000000500007c0c */ /* 0x000fda000bf05270 */
[----:B------:R-:W-:Y:S05]  /*3a40*/  @P0 BRA `(.L_x_64) ;  /* 0x00000000003c0947 */ /* 0x000fea0003800000 */
[----:B------:R-:W1:Y:S01]  /*3a50*/  S2R R2, SR_LANEID ;  /* 0x0000000000027919 */ /* 0x000e620000000000 */
[----:B------:R-:W-:Y:S01]  /*3a60*/  ULOP3.LUT UR8, URZ, UR8, URZ, 0x33, !UPT ;  /* 0x00000008ff087292 */ /* 0x000fe2000f8e33ff */
[----:B------:R-:W-:Y:S02]  /*3a70*/  VOTEU.ANY UR7, UPT, PT ;  /* 0x0000000000077886 */ /* 0x000fe400038e0100 */
[----:B------:R-:W-:-:S03]  /*3a80*/  UFLO.U32 UR7, UR7 ;  /* 0x00000007000772bd */ /* 0x000fc600080e0000 */
[----:B------:R-:W-:-:S04]  /*3a90*/  IMAD.U32 R0, RZ, RZ, UR8 ;  /* 0x00000008ff007e24 */ /* 0x000fc8000f8e00ff */
[----:B------:R2:W4:Y:S02]  /*3aa0*/  REDUX UR6, R0 ;  /* 0x00000000000673c4 */ /* 0x0005240000000000 */
[----:B------:R1:W-:Y:S02]  /*3ab0*/  UTCATOMSWS.AND URZ, UR8 ;  /* 0x0000000800ff79e3 */ /* 0x0003e40008000000 */
[----:B-1----:R-:W-:Y:S02]  /*3ac0*/  ISETP.EQ.U32.AND P0, PT, R2, UR7, PT ;  /* 0x0000000702007c0c */ /* 0x002fe4000bf02070 */
[----:B--2---:R-:W-:Y:S02]  /*3ad0*/  LOP3.LUT R0, RZ, UR5, RZ, 0x33, !PT ;  /* 0x00000005ff007c12 */ /* 0x004fe4000f8e33ff */
[----:B----4-:R-:W-:Y:S02]  /*3ae0*/  MOV R2, UR6 ;  /* 0x0000000600027c02 */ /* 0x010fe40008000f00 */
[----:B------:R-:W1:Y:S07]  /*3af0*/  REDUX UR5, R0 ;  /* 0x00000000000573c4 */ /* 0x000e6e0000000000 */
[----:B------:R2:W-:Y:S01]  /*3b00*/  @P0 ATOMS.AND RZ, [UR4+0x14], R2 ;  /* 0x00001402ffff098c */ /* 0x0005e2000a800004 */
[----:B-1----:R-:W-:-:S05]  /*3b10*/  IMAD.U32 R0, RZ, RZ, UR5 ;  /* 0x00000005ff007e24 */ /* 0x002fca000f8e00ff */
[----:B------:R2:W-:Y:S01]  /*3b20*/  @P0 ATOMS.AND RZ, [UR4+0x18], R0 ;  /* 0x00001800ffff098c */ /* 0x0005e2000a800004 */
[----:B------:R-:W-:Y:S05]  /*3b30*/  BRA `(.L_x_65) ;  /* 0x0000000000147947 */ /* 0x000fea0003800000 */
.L_x_64:
[----:B------:R-:W-:Y:S02]  /*3b40*/  MOV R2, 0x3b60 ;  /* 0x00003b6000027802 */ /* 0x000fe40000000f00 */
[----:B---3-5:R-:W-:Y:S05]  /*3b50*/  CALL.REL.NOINC `($__internal_0_$__cuda_sm10x_tcgen05_guardrail_trap_col_being_dealloced_not_returned_by_alloc) ;  /* 0x0000005c00bc7944 */ /* 0x028fea0003c00000 */
[----:B------:R-:W-:Y:S05]  /*3b60*/  BRA `(.L_x_65) ;  /* 0x0000000000087947 */ /* 0x000fea0003800000 */
.L_x_63:
[----:B------:R-:W-:Y:S02]  /*3b70*/  MOV R2, 0x3b90 ;  /* 0x00003b9000027802 */ /* 0x000fe40000000f00 */
[----:B---3-5:R-:W-:Y:S05]  /*3b80*/  CALL.REL.NOINC `($__internal_2_$__cuda_sm10x_tcgen05_guardrail_trap_unallocated_columns_being_dealloced) ;  /* 0x0000005c00c87944 */ /* 0x028fea0003c00000 */
.L_x_65:
[----:B------:R-:W-:Y:S01]  /*3b90*/  NOP ;  /* 0x0000000000007918 */ /* 0x000fe20000000000 */
[----:B------:R-:W-:Y:S05]  /*3ba0*/  EXIT ;  /* 0x000000000000794d */ /* 0x000fea0003800000 */
.L_x_47:
[----:B------:R-:W-:-:S09]  /*3bb0*/  UISETP.NE.OR UP2, UPT, UR8, 0x3, !UP2 ;  /* 0x000000030800788c */ /* 0x000fd2000d745670 */
[----:B------:R-:W-:Y:S05]  /*3bc0*/  BRA.U UP2, `(.L_x_66) ;  /* 0x0000001102087547 */ /* 0x000fea000b800000 */
[----:B------:R-:W1:Y:S01]  /*3bd0*/  LDC R0, c[0x0][0xb30] ;  /* 0x0002cc00ff007b82 */ /* 0x000e620000000800 */
[----:B------:R-:W2:Y:S01]  /*3be0*/  LDCU.64 UR8, c[0x0][0x888] ;  /* 0x00011100ff0877ac */ /* 0x000ea20008000a00 */
[----:B------:R-:W-:Y:S02]  /*3bf0*/  HFMA2 R27, -RZ, RZ, 0, 0 ;  /* 0x00000000ff1b7431 */ /* 0x000fe400000001ff */
[----:B------:R-:W-:Y:S01]  /*3c00*/  IMAD.MOV.U32 R29, RZ, RZ, 0x1 ;  /* 0x00000001ff1d7424 */ /* 0x000fe200078e00ff */
[----:B------:R-:W-:Y:S01]  /*3c10*/  MOV R25, 0x2000 ;  /* 0x0000200000197802 */ /* 0x000fe20000000f00 */
[----:B------:R-:W4:Y:S01]  /*3c20*/  LDCU.64 UR4, c[0x0][0x890] ;  /* 0x00011200ff0477ac */ /* 0x000f220008000a00 */
[----:B------:R-:W-:Y:S01]  /*3c30*/  IMAD.MOV.U32 R28, RZ, RZ, RZ ;  /* 0x000000ffff1c7224 */ /* 0x000fe200078e00ff */
[----:B------:R-:W3:Y:S01]  /*3c40*/  LDC R24, c[0x0][0x370] ;  /* 0x0000dc00ff187b82 */ /* 0x000ee20000000800 */
[----:B------:R-:W-:Y:S01]  /*3c50*/  UMOV UR7, 0x400 ;  /* 0x0000040000077882 */ /* 0x000fe20000000000 */
[----:B------:R-:W-:-:S02]  /*3c60*/  UPLOP3.LUT UP1, UPT, UPT, UPT, UPT, 0x40, 0x4 ;  /* 0x000000000004789c */ /* 0x000fc40003f2e870 */
[----:B------:R-:W-:-:S04]  /*3c70*/  ULEA UR7, UR37, UR7, 0x18 ;  /* 0x0000000725077291 */ /* 0x000fc8000f8ec0ff */
[----:B------:R-:W3:Y:S01]  /*3c80*/  LDC R3, c[0x0][0xb0c] ;  /* 0x0002c300ff037b82 */ /* 0x000ee20000000800 */
[----:B------:R-:W-:Y:S02]  /*3c90*/  UIADD3 UR13, UPT, UPT, UR7, 0x48, URZ ;  /* 0x00000048070d7890 */ /* 0x000fe4000fffe0ff */
[----:B--2---:R-:W-:Y:S02]  /*3ca0*/  UISETP.NE.U32.AND UP2, UPT, UR8, URZ, UPT ;  /* 0x000000ff0800728c */ /* 0x004fe4000bf45070 */
[----:B------:R-:W-:Y:S02]  /*3cb0*/  UIADD3 UR33, UPT, UPT, UR7, 0x30, URZ ;  /* 0x0000003007217890 */ /* 0x000fe4000fffe0ff */
[----:B----4-:R-:W-:Y:S01]  /*3cc0*/  UISETP.NE.U32.AND UP3, UPT, UR4, URZ, UPT ;  /* 0x000000ff0400728c */ /* 0x010fe2000bf65070 */
[----:B------:R-:W2:Y:S01]  /*3cd0*/  LDC R18, c[0x0][0xb20] ;  /* 0x0002c800ff127b82 */ /* 0x000ea20000000800 */
[----:B-1----:R-:W-:Y:S01]  /*3ce0*/  ISETP.NE.AND P1, PT, R0, 0x1, PT ;  /* 0x000000010000780c */ /* 0x002fe20003f25270 */
[----:B------:R-:W-:-:S02]  /*3cf0*/  UISETP.NE.AND.EX UP2, UPT, UR9, URZ, UPT, UP2 ;  /* 0x000000ff0900728c */ /* 0x000fc4000bf45320 */
[----:B------:R-:W-:Y:S02]  /*3d00*/  UIADD3 UR25, UPT, UPT, UR7, 0x38, URZ ;  /* 0x0000003807197890 */ /* 0x000fe4000fffe0ff */
[----:B------:R-:W-:Y:S02]  /*3d10*/  UIADD3 UR17, UPT, UPT, UR7, 0x40, URZ ;  /* 0x0000004007117890 */ /* 0x000fe4000fffe0ff */
[----:B------:R-:W1:Y:S01]  /*3d20*/  LDC.64 R30, c[0x0][0x348] ;  /* 0x0000d200ff1e7b82 */ /* 0x000e620000000a00 */
[----:B------:R-:W-:Y:S02]  /*3d30*/  UPRMT UR13, UR37, 0x654, UR13 ;  /* 0x00000654250d7896 */ /* 0x000fe4000800000d */
[----:B------:R-:W-:-:S05]  /*3d40*/  UISETP.NE.AND.EX UP3, UPT, UR5, URZ, UPT, UP3 ;  /* 0x000000ff0500728c */ /* 0x000fca000bf65330 */
[----:B------:R-:W4:Y:S08]  /*3d50*/  LDC.64 R16, c[0x0][0xb10] ;  /* 0x0002c400ff107b82 */ /* 0x000f300000000a00 */
[----:B------:R-:W1:Y:S08]  /*3d60*/  LDC.64 R6, c[0x0][0xb18] ;  /* 0x0002c600ff067b82 */ /* 0x000e700000000a00 */
[----:B------:R-:W1:Y:S08]  /*3d70*/  LDC.64 R4, c[0x0][0xb28] ;  /* 0x0002ca00ff047b82 */ /* 0x000e700000000a00 */
[----:B--23--:R-:W1:Y:S02]  /*3d80*/  LDC R19, c[0x0][0x374] ;  /* 0x0000dd00ff137b82 */ /* 0x00ce640000000800 */
.L_x_77:
[C---:B------:R-:W-:Y:S02]  /*3d90*/  LEA R0, R28.reuse, UR7, 0x3 ;  /* 0x000000071c007c11 */ /* 0x040fe4000f8e18ff */
[----:B------:R-:W-:Y:S02]  /*3da0*/  SHF.L.U32 R2, R27, 0x1f, RZ ;  /* 0x0000001f1b027819 */ /* 0x000fe400000006ff */
[----:B------:R-:W-:Y:S02]  /*3db0*/  LEA R20, R28, UR7, 0x4 ;  /* 0x000000071c147c11 */ /* 0x000fe4000f8e20ff */
[----:B--2---:R-:W2:Y:S02]  /*3dc0*/  SYNCS.PHASECHK.TRANS64.TRYWAIT P0, [R0+URZ+0x80], R2 ;  /* 0x00008002000075a7 */ /* 0x004ea400080011ff */
[----:B--2---:R-:W-:Y:S05]  /*3dd0*/  @!P0 BRA `(.L_x_67) ;  /* 0x0000005400cc8947 */ /* 0x004fea0003800000 */
.L_x_155:
[----:B------:R-:W-:Y:S01]  /*3de0*/  ISETP.GE.AND P0, PT, R40, 0x1, PT ;  /* 0x000000012800780c */ /* 0x000fe20003f06270 */
[----:B------:R-:W3:Y:S01]  /*3df0*/  LDS.128 R20, [R20+0x110] ;  /* 0x0001100014147984 */ /* 0x000ee20000000c00 */
[----:B--2---:R-:W-:Y:S01]  /*3e00*/  VIADD R0, R0, 0x90 ;  /* 0x0000009000007836 */ /* 0x004fe20000000000 */
[----:B------:R-:W-:Y:S01]  /*3e10*/  @!PT LDS RZ, [RZ] ;  /* 0x00000000fffff984 */ /* 0x000fe20000000800 */
[----:B------:R-:W-:Y:S01]  /*3e20*/  @!PT LDS RZ, [RZ] ;  /* 0x00000000fffff984 */ /* 0x000fe20000000800 */
[----:B------:R-:W-:Y:S01]  /*3e30*/  @!PT LDS RZ, [RZ] ;  /* 0x00000000fffff984 */ /* 0x000fe20000000800 */
[----:B------:R-:W-:Y:S01]  /*3e40*/  @!PT LDS RZ, [RZ] ;  /* 0x00000000fffff984 */ /* 0x000fe20000000800 */
[----:B------:R2:W-:Y:S06]  /*3e50*/  MEMBAR.ALL.CTA ;  /* 0x0000000000007992 */ /* 0x0005ec0000008000 */
[----:B--2---:R-:W2:Y:S01]  /*3e60*/  FENCE.VIEW.ASYNC.S ;  /* 0x00000000000073c6 */ /* 0x004ea20000000000 */
[----:B------:R-:W-:Y:S04]  /*3e70*/  PRMT R0, RZ, 0x654, R0 ;  /* 0x00000654ff007816 */ /* 0x000fe80000000000 */
[----:B--2---:R2:W-:Y:S01]  /*3e80*/  SYNCS.ARRIVE.TRANS64.RED.A1T0 RZ, [R0+URZ], RZ ;  /* 0x000000ff00ff79a7 */ /* 0x0045e200081004ff */
[----:B---3--:R-:W-:Y:S11]  /*3e90*/  LOP3.LUT P3, RZ, R22, 0x1, RZ, 0xc0, !PT ;  /* 0x0000000116ff7812 */ /* 0x008ff6000786c0ff */
[----:B------:R-:W-:Y:S02]  /*3ea0*/  @!UPT UIADD3 URZ, UPT, UPT, URZ, URZ, URZ ;  /* 0x000000fffffff290 */ /* 0x000fe4000fffe0ff */
[----:B------:R-:W-:Y:S02]  /*3eb0*/  @P3 MOV R11, R20 ;  /* 0x00000014000b3202 */ /* 0x000fe40000000f00 */
[----:B------:R-:W-:Y:S01]  /*3ec0*/  @P3 LOP3.LUT R10, R21, 0xffff, RZ, 0xc0, !PT ;  /* 0x0000ffff150a3812 */ /* 0x000fe200078ec0ff */
[----:B--2---:R-:W-:Y:S06]  /*3ed0*/  @!P0 BRA `(.L_x_68) ;  /* 0x0000000000a48947 */ /* 0x004fec0003800000 */
[-C--:B-1----:R-:W-:Y:S01]  /*3ee0*/  IMAD.HI.U32 R0, R19, R7.reuse, RZ ;  /* 0x0000000713007227 */ /* 0x082fe200078e00ff */
[----:B------:R-:W-:Y:S02]  /*3ef0*/  ISETP.NE.AND P0, PT, R6, 0x1, PT ;  /* 0x000000010600780c */ /* 0x000fe40003f05270 */
[----:B------:R-:W-:Y:S01]  /*3f00*/  ISETP.NE.AND P2, PT, R40, 0x1, PT ;  /* 0x000000012800780c */ /* 0x000fe20003f45270 */
[----:B----4-:R-:W-:Y:S01]  /*3f10*/  IMAD.HI.U32 R9, R24, R16, RZ ;  /* 0x0000001018097227 */ /* 0x010fe200078e00ff */
[----:B------:R-:W-:Y:S02]  /*3f20*/  SHF.R.U32.HI R0, RZ, R18, R0 ;  /* 0x00000012ff007219 */ /* 0x000fe40000011600 */
[----:B------:R-:W-:Y:S01]  /*3f30*/  ISETP.NE.AND P4, PT, R3, 0x1, PT ;  /* 0x000000010300780c */ /* 0x000fe20003f85270 */
[----:B------:R-:W-:Y:S01]  /*3f40*/  IMAD.HI.U32 R13, R10, R7, RZ ;  /* 0x000000070a0d7227 */ /* 0x000fe200078e00ff */
[----:B------:R-:W-:Y:S02]  /*3f50*/  SHF.R.U32.HI R9, RZ, R17, R9 ;  /* 0x00000011ff097219 */ /* 0x000fe40000011609 */
[----:B------:R-:W-:Y:S01]  /*3f60*/  SEL R0, R19, R0, !P0 ;  /* 0x0000000013007207 */ /* 0x000fe20004000000 */
[----:B------:R-:W-:Y:S01]  /*3f70*/  IMAD.HI.U32 R12, R11, R16, RZ ;  /* 0x000000100b0c7227 */ /* 0x000fe200078e00ff */
[----:B------:R-:W-:Y:S03]  /*3f80*/  SEL R9, R24, R9, !P4 ;  /* 0x0000000918097207 */ /* 0x000fe60006000000 */
[-C--:B------:R-:W-:Y:S01]  /*3f90*/  IMAD.HI.U32 R8, R0, R4.reuse, RZ ;  /* 0x0000000400087227 */ /* 0x080fe200078e00ff */
[----:B------:R-:W-:Y:S03]  /*3fa0*/  SHF.R.U32.HI R12, RZ, R17, R12 ;  /* 0x00000011ff0c7219 */ /* 0x000fe6000001160c */
[----:B------:R-:W-:Y:S01]  /*3fb0*/  IMAD.HI.U32 R2, R9, R4, RZ ;  /* 0x0000000409027227 */ /* 0x000fe200078e00ff */
[-C--:B------:R-:W-:Y:S02]  /*3fc0*/  @P2 SHF.R.U32.HI R0, RZ, R5.reuse, R8 ;  /* 0x00000005ff002219 */ /* 0x080fe40000011608 */
[----:B------:R-:W-:Y:S02]  /*3fd0*/  SHF.R.U32.HI R8, RZ, R18, R13 ;  /* 0x00000012ff087219 */ /* 0x000fe4000001160d */
[----:B------:R-:W-:Y:S01]  /*3fe0*/  @P2 SHF.R.U32.HI R9, RZ, R5, R2 ;  /* 0x00000005ff092219 */ /* 0x000fe20000011602 */
[----:B------:R-:W-:Y:S01]  /*3ff0*/  IMAD R0, R40, R0, RZ ;  /* 0x0000000028007224 */ /* 0x000fe200078e02ff */
[----:B------:R-:W-:Y:S02]  /*4000*/  SEL R8, R10, R8, !P0 ;  /* 0x000000080a087207 */ /* 0x000fe40004000000 */
[----:B------:R-:W-:Y:S01]  /*4010*/  SEL R2, R11, R12, !P4 ;  /* 0x0000000c0b027207 */ /* 0x000fe20006000000 */
[----:B------:R-:W-:Y:S01]  /*4020*/  IMAD R12, R40, R9, RZ ;  /* 0x00000009280c7224 */ /* 0x000fe200078e02ff */
[C---:B------:R-:W-:Y:S01]  /*4030*/  ISETP.GE.AND P0, PT, R8.reuse, R0, PT ;  /* 0x000000000800720c */ /* 0x040fe20003f06270 */
[----:B------:R-:W-:Y:S03]  /*4040*/  IMAD.HI.U32 R0, R8, R4, RZ ;  /* 0x0000000408007227 */ /* 0x000fe600078e00ff */
[----:B------:R-:W-:Y:S02]  /*4050*/  ISETP.GE.OR P0, PT, R2, R12, P0 ;  /* 0x0000000c0200720c */ /* 0x000fe40000706670 */
[-C--:B------:R-:W-:Y:S04]  /*4060*/  SHF.R.U32.HI R0, RZ, R5.reuse, R0 ;  /* 0x00000005ff007219 */ /* 0x080fe80000011600 */
[----:B------:R-:W-:Y:S05]  /*4070*/  SEL R13, R8, R0, !P2 ;  /* 0x00000000080d7207 */ /* 0x000fea0005000000 */
[----:B------:R-:W-:Y:S02]  /*4080*/  IMAD.MOV R12, RZ, RZ, -R13 ;  /* 0x000000ffff0c7224 */ /* 0x000fe400078e0a0d */
[----:B------:R-:W-:Y:S04]  /*4090*/  @!P0 IMAD.HI.U32 R0, R2, R4, RZ ;  /* 0x0000000402008227 */ /* 0x000fe800078e00ff */
[----:B------:R-:W-:Y:S01]  /*40a0*/  IMAD R12, R40, R12, R8 ;  /* 0x0000000c280c7224 */ /* 0x000fe200078e0208 */
[----:B------:R-:W-:Y:S04]  /*40b0*/  @!P0 SHF.R.U32.HI R0, RZ, R5, R0 ;  /* 0x00000005ff008219 */ /* 0x000fe80000011600 */
[----:B------:R-:W-:Y:S04]  /*40c0*/  @!P0 SEL R0, R2, R0, !P2 ;  /* 0x0000000002008207 */ /* 0x000fe80005000000 */
[----:B------:R-:W-:Y:S01]  /*40d0*/  @!P0 IADD3 R13, PT, PT, R13, -R0, RZ ;  /* 0x800000000d0d8210 */ /* 0x000fe20007ffe0ff */
[----:B------:R-:W-:Y:S01]  /*40e0*/  @!P0 IMAD R0, R9, R12, R0 ;  /* 0x0000000c09008224 */ /* 0x000fe200078e0200 */
[----:B------:R-:W-:Y:S01]  /*40f0*/  IADD3 R9, PT, PT, -R8, RZ, RZ ;  /* 0x000000ff08097210 */ /* 0x000fe20007ffe1ff */
[--C-:B------:R-:W-:Y:S02]  /*4100*/  IMAD.MOV R12, RZ, RZ, -R2.reuse ;  /* 0x000000ffff0c7224 */ /* 0x100fe400078e0a02 */
[----:B------:R-:W-:Y:S02]  /*4110*/  @!P0 IMAD R8, R13, R40, R2 ;  /* 0x000000280d088224 */ /* 0x000fe400078e0202 */
[----:B------:R-:W-:Y:S02]  /*4120*/  @!P0 IMAD.MOV.U32 R2, RZ, RZ, R0 ;  /* 0x000000ffff028224 */ /* 0x000fe400078e0000 */
[----:B------:R-:W-:Y:S02]  /*4130*/  IMAD R11, R3, R12, R11 ;  /* 0x0000000c030b7224 */ /* 0x000fe400078e020b */
[----:B------:R-:W-:Y:S02]  /*4140*/  IMAD R10, R6, R9, R10 ;  /* 0x00000009060a7224 */ /* 0x000fe400078e020a */
[----:B------:R-:W-:Y:S02]  /*4150*/  IMAD R11, R2, R3, R11 ;  /* 0x00000003020b7224 */ /* 0x000fe400078e020b */
[----:B------:R-:W-:Y:S02]  /*4160*/  IMAD R10, R8, R6, R10 ;  /* 0x00000006080a7224 */ /* 0x000fe400078e020a */
.L_x_68:
[----:B------:R-:W-:Y:S05]  /*4170*/  BRA.U UP1, `(.L_x_69) ;  /* 0x0000000101107547 */ /* 0x000fea000b800000 */
[----:B------:R-:W-:Y:S04]  /*4180*/  MOV R2, UR6 ;  /* 0x0000000600027c02 */ /* 0x000fe80008000f00 */
[----:B------:R-:W-:Y:S04]  /*4190*/  SHF.L.U32 R2, R2, 0x1f, RZ ;  /* 0x0000001f02027819 */ /* 0x000fe800000006ff */
[----:B------:R-:W2:Y:S02]  /*41a0*/  SYNCS.PHASECHK.TRANS64.TRYWAIT P0, [UR7+0x78], R2 ;  /* 0x00007802ff0075a7 */ /* 0x000ea40008001107 */
[----:B--2---:R-:W-:Y:S05]  /*41b0*/  @!P0 BRA `(.L_x_70) ;  /* 0x0000005000e88947 */ /* 0x004fea0003800000 */
.L_x_69:
[----:B------:R-:W-:Y:S02]  /*41c0*/  R2UR UR35, R15 ;  /* 0x000000000f2372ca */ /* 0x000fe400000e0000 */
[----:B------:R-:W-:Y:S02]  /*41d0*/  R2UR UR34, R14 ;  /* 0x000000000e2272ca */ /* 0x000fe400000e0000 */
[----:B------:R-:W-:Y:S02]  /*41e0*/  ISETP.NE.U32.AND P2, PT, RZ, UR4, PT ;  /* 0x00000004ff007c0c */ /* 0x000fe4000bf45070 */
[----:B------:R-:W-:Y:S02]  /*41f0*/  SHF.L.U32 R14, R29, 0x1f, RZ ;  /* 0x0000001f1d0e7819 */ /* 0x000fe400000006ff */
[----:B------:R-:W-:Y:S05]  /*4200*/  ISETP.NE.AND.EX P2, PT, RZ, UR5, PT, P2 ;  /* 0x00000005ff007c0c */ /* 0x000fea000bf45320 */
[----:B------:R-:W-:Y:S02]  /*4210*/  USHF.L.U32 UR35, UR35, 0x7, URZ ;  /* 0x0000000723237899 */ /* 0x000fe400080006ff */
[----:B------:R-:W-:Y:S01]  /*4220*/  USHF.L.U32 UR34, UR34, 0x7, URZ ;  /* 0x0000000722227899 */ /* 0x000fe200080006ff */
[----:B------:R-:W-:Y:S11]  /*4230*/  BRA.U !UP3, `(.L_x_71) ;  /* 0x000000010b347547 */ /* 0x000ff6000b800000 */
[----:B------:R-:W-:Y:S01]  /*4240*/  UPLOP3.LUT UP0, UPT, UPT, UPT, UP2, 0x80, 0x8 ;  /* 0x000000000008789c */ /* 0x000fe20003f0f020 */
[----:B--2---:R-:W-:Y:S02]  /*4250*/  HFMA2 R0, -RZ, RZ, 0, 5.9604644775390625e-08 ;  /* 0x00000001ff007431 */ /* 0x004fe400000001ff */
[----:B------:R-:W-:Y:S03]  /*4260*/  IMAD.MOV.U32 R88, RZ, RZ, 0x1 ;  /* 0x00000001ff587424 */ /* 0x000fe600078e00ff */
[----:B------:R-:W-:Y:S05]  /*4270*/  PLOP3.LUT P0, PT, PT, PT, UP0, 0x80, 0x8 ;  /* 0x000000000008781c */ /* 0x000fea0003f0f008 */
[----:B------:R-:W2:Y:S01]  /*4280*/  @UP0 LDCU.64 UR10, c[0x0][0x888] ;  /* 0x00011100ff0a07ac */ /* 0x000ea20008000a00 */
[----:B------:R-:W-:Y:S07]  /*4290*/  @UP0 UIMAD UR8, UR36, UR4, URZ ;  /* 0x00000004240802a4 */ /* 0x000fee000f8e02ff */
[----:B------:R-:W-:Y:S01]  /*42a0*/  @!P0 PRMT R88, R0, 0x7610, R88 ;  /* 0x0000761000588816 */ /* 0x000fe20000000058 */
[----:B--2---:R-:W-:Y:S03]  /*42b0*/  @UP0 UIMAD.WIDE UR10, UR8, 0x4, UR10 ;  /* 0x00000004080a08a5 */ /* 0x004fe6000f8e020a */
[----:B------:R-:W2:Y:S03]  /*42c0*/  @!UP0 LDCU UR8, c[0x0][0x880] ;  /* 0x00011000ff0887ac */ /* 0x000ea60008000800 */
[----:B------:R-:W-:Y:S01]  /*42d0*/  IMAD.U32 R8, RZ, RZ, UR10 ;  /* 0x0000000aff087e24 */ /* 0x000fe2000f8e00ff */
[----:B------:R-:W-:Y:S05]  /*42e0*/  MOV R9, UR11 ;  /* 0x0000000b00097c02 */ /* 0x000fea0008000f00 */
[----:B-----5:R3:W5:Y:S02]  /*42f0*/  @P0 LDG.E R49, desc[UR46][R8.64] ;  /* 0x0000002e08310981 */ /* 0x020764000c1e1900 */
[----:B--23--:R-:W-:Y:S07]  /*4300*/  @!P0 IMAD.U32 R49, RZ, RZ, UR8 ;  /* 0x00000008ff318e24 */ /* 0x00cfee000f8e00ff */
.L_x_71:
[----:B-----5:R-:W-:Y:S01]  /*4310*/  @!P2 FSETP.EQ.AND P0, PT, R49, RZ, PT ;  /* 0x000000ff3100a20b */ /* 0x020fe20003f02000 */
[----:B------:R-:W-:Y:S01]  /*4320*/  @!UPT UIADD3 URZ, UPT, UPT, URZ, URZ, URZ ;  /* 0x000000fffffff290 */ /* 0x000fe2000fffe0ff */
[----:B------:R-:W-:Y:S11]  /*4330*/  @!P2 BRA `(.L_x_72) ;  /* 0x000000000014a947 */ /* 0x000ff60003800000 */
[----:B------:R-:W-:Y:S02]  /*4340*/  LOP3.LUT P2, RZ, R88, 0xff, RZ, 0xc0, !PT ;  /* 0x000000ff58ff7812 */ /* 0x000fe4000784c0ff */
[----:B------:R-:W-:Y:S04]  /*4350*/  PLOP3.LUT P0, PT, PT, PT, UP0, 0x80, 0x8 ;  /* 0x000000000008781c */ /* 0x000fe80003f0f008 */
[----:B------:R-:W-:Y:S07]  /*4360*/  PLOP3.LUT P0, PT, P0, PT, PT, 0x8, 0x80 ;  /* 0x000000000080781c */ /* 0x000fee000070e170 */
[----:B------:R-:W-:Y:S11]  /*4370*/  @P2 FSETP.EQ.AND P0, PT, R49, RZ, PT ;  /* 0x000000ff3100220b */ /* 0x000ff60003f02000 */
[----:B------:R-:W-:Y:S02]  /*4380*/  @!UPT UIADD3 URZ, UPT, UPT, URZ, URZ, URZ ;  /* 0x000000fffffff290 */ /* 0x000fe4000fffe0ff */
.L_x_72:
[----:B------:R-:W3:Y:S01]  /*4390*/  SYNCS.PHASECHK.TRANS64.TRYWAIT P2, [UR7+0x50], R14 ;  /* 0x0000500eff0075a7 */ /* 0x000ee20008041107 */
[----:B------:R-:W-:Y:S04]  /*43a0*/  ELECT P4, URZ, PT ;  /* 0x0000000000ff782f */ /* 0x000fe80003880000 */
[----:B------:R-:W-:Y:S11]  /*43b0*/  PLOP3.LUT P4, PT, P0, P4, PT, 0xf2, 0x2f ;  /* 0x00000000002f781c */ /* 0x000ff60000789e72 */
[----:B------:R-:W-:Y:S02]  /*43c0*/  @!UPT UIADD3 URZ, UPT, UPT, URZ, URZ, URZ ;  /* 0x000000fffffff290 */ /* 0x000fe4000fffe0ff */
[----:B-1----:R-:W-:Y:S05]  /*43d0*/  @!P4 IADD3 R8, P0, PT, R30, 0x580, RZ ;  /* 0x000005801e08c810 */ /* 0x002fea0007f1e0ff */
[----:B--2---:R-:W-:Y:S01]  /*43e0*/  @!P4 IMAD.X R2, RZ, RZ, R31, P0 ;  /* 0x000000ffff02c224 */ /* 0x004fe200000e061f */
[----:B---3--:R-:W-:Y:S07]  /*43f0*/  @!P2 BRA `(.L_x_73) ;  /* 0x000000500070a947 */ /* 0x008fee0003800000 */
.L_x_158:
[----:B------:R-:W-:Y:S01]  /*4400*/  @!P4 R2UR UR8, R2 ;  /* 0x000000000208c2ca */ /* 0x000fe200000e0000 */
[----:B------:R-:W-:Y:S01]  /*4410*/  VOTEU.ALL UP1, P4 ;  /* 0x0000000000ff7886 */ /* 0x000fe20002020000 */
[----:B------:R-:W-:Y:S01]  /*4420*/  @!P4 R2UR UR9, R8 ;  /* 0x000000000809c2ca */ /* 0x000fe200000e0000 */
[----:B-1----:R-:W-:Y:S01]  /*4430*/  @!P4 IMAD.MOV.U32 R0, RZ, RZ, 0x2000 ;  /* 0x00002000ff00c424 */ /* 0x002fe200078e00ff */
[----:B------:R-:W-:Y:S01]  /*4440*/  UMOV UR10, 0x0 ;  /* 0x00000000000a7882 */ /* 0x000fe20000000000 */
[----:B------:R-:W-:Y:S01]  /*4450*/  UMOV UR11, 0x10000000 ;  /* 0x10000000000b7882 */ /* 0x000fe20000000000 */
[----:B------:R-:W-:Y:S01]  /*4460*/  @!UP1 UIADD3 UR32, UPT, UPT, UR7, 0x200, URZ ;  /* 0x0000020007209890 */ /* 0x000fe2000fffe0ff */
[----:B------:R-:W-:Y:S06]  /*4470*/  VOTEU.ALL UP1, P4 ;  /* 0x0000000000ff7886 */ /* 0x000fec0002020000 */
[----:B------:R-:W-:Y:S01]  /*4480*/  IMAD.U32 R9, RZ, RZ, UR8 ;  /* 0x00000008ff097e24 */ /* 0x000fe2000f8e00ff */
[----:B------:R-:W-:Y:S01]  /*4490*/  UPRMT UR8, UR37, 0x654, UR33 ;  /* 0x0000065425087896 */ /* 0x000fe20008000021 */
[----:B------:R-:W-:Y:S03]  /*44a0*/  IMAD.U32 R8, RZ, RZ, UR9 ;  /* 0x00000009ff087e24 */ /* 0x000fe6000f8e00ff */
[----:B------:R-:W-:Y:S02]  /*44b0*/  @!P4 R2UR UR15, R9 ;  /* 0x00000000090fc2ca */ /* 0x000fe400000e0000 */
[----:B------:R-:W-:Y:S02]  /*44c0*/  @!P4 R2UR UR14, R8 ;  /* 0x00000000080ec2ca */ /* 0x000fe400000e0000 */
[----:B------:R-:W-:Y:S05]  /*44d0*/  @!P4 IADD3 R8, P0, PT, R30, 0x580, RZ ;  /* 0x000005801e08c810 */ /* 0x000fea0007f1e0ff */
[----:B------:R-:W-:Y:S06]  /*44e0*/  @!P4 IMAD.X R2, RZ, RZ, R31, P0 ;  /* 0x000000ffff02c224 */ /* 0x000fec00000e061f */
[----:B------:R1:W-:Y:S01]  /*44f0*/  @!UP1 UTMALDG.3D [UR32], [UR14], desc[UR10] ;  /* 0x00000a200e0095b4 */ /* 0x0003e20008011000 */
[----:B------:R1:W-:Y:S01]  /*4500*/  @!P4 SYNCS.ARRIVE.TRANS64.RED.A0TR RZ, [UR7+0x30], R0 ;  /* 0x00003000ffffc9a7 */ /* 0x0003e20008300407 */
[----:B------:R-:W-:Y:S01]  /*4510*/  SYNCS.ARRIVE.TRANS64.RED.A1T0 RZ, [UR8], RZ ;  /* 0x000000ffffff79a7 */ /* 0x000fe20008100408 */
[----:B------:R-:W2:Y:S02]  /*4520*/  SYNCS.PHASECHK.TRANS64.TRYWAIT P2, [UR7+0x58], R14 ;  /* 0x0000580eff0075a7 */ /* 0x000ea40008041107 */
[----:B-12---:R-:W-:Y:S05]  /*4530*/  @!P2 BRA `(.L_x_74) ;  /* 0x000000500038a947 */ /* 0x006fea0003800000 */
.L_x_160:
[----:B------:R-:W-:Y:S01]  /*4540*/  @!P4 R2UR UR8, R2 ;  /* 0x000000000208c2ca */ /* 0x000fe200000e0000 */
[----:B------:R-:W-:Y:S01]  /*4550*/  VOTEU.ALL UP1, P4 ;  /* 0x0000000000ff7886 */ /* 0x000fe20002020000 */
[----:B------:R-:W-:Y:S01]  /*4560*/  @!P4 R2UR UR9, R8 ;  /* 0x000000000809c2ca */ /* 0x000fe200000e0000 */
[----:B-1----:R-:W-:Y:S01]  /*4570*/  @!P4 IMAD.MOV.U32 R0, RZ, RZ, 0x2000 ;  /* 0x00002000ff00c424 */ /* 0x002fe200078e00ff */
[----:B------:R-:W-:Y:S01]  /*4580*/  UMOV UR10, 0x0 ;  /* 0x00000000000a7882 */ /* 0x000fe20000000000 */
[----:B------:R-:W-:Y:S01]  /*4590*/  UMOV UR11, 0x10000000 ;  /* 0x10000000000b7882 */ /* 0x000fe20000000000 */
[----:B------:R-:W-:Y:S02]  /*45a0*/  @!UP1 UIADD3 UR26, UPT, UPT, UR34, 0x20, URZ ;  /* 0x00000020221a9890 */ /* 0x000fe4000fffe0ff */
[----:B------:R-:W-:Y:S01]  /*45b0*/  @!UP1 UIADD3 UR24, UPT, UPT, UR7, 0x2200, URZ ;  /* 0x0000220007189890 */ /* 0x000fe2000fffe0ff */
[----:B------:R-:W-:Y:S01]  /*45c0*/  VOTEU.ALL UP1, P4 ;  /* 0x0000000000ff7886 */ /* 0x000fe20002020000 */
[----:B------:R-:W-:Y:S01]  /*45d0*/  UMOV UR27, UR35 ;  /* 0x00000023001b7c82 */ /* 0x000fe20008000000 */
[----:B------:R-:W-:Y:S02]  /*45e0*/  UMOV UR28, UR36 ;  /* 0x00000024001c7c82 */ /* 0x000fe40008000000 */
        /* <DEDUP_REMOVED lines=12> */
.L_x_162:
[----:B------:R-:W2:Y:S01]  /*46b0*/  LDC.64 R12, c[0x0][0xb18] ;  /* 0x0002c600ff0c7b82 */ /* 0x000ea20000000a00 */
[----:B------:R-:W-:Y:S01]  /*46c0*/  @!P4 R2UR UR8, R2 ;  /* 0x000000000208c2ca */ /* 0x000fe200000e0000 */
[----:B------:R-:W-:Y:S01]  /*46d0*/  VOTEU.ALL UP1, P4 ;  /* 0x0000000000ff7886 */ /* 0x000fe20002020000 */
[----:B------:R-:W-:Y:S01]  /*46e0*/  @!P4 R2UR UR9, R8 ;  /* 0x000000000809c2ca */ /* 0x000fe200000e0000 */
[----:B-1----:R-:W-:Y:S01]  /*46f0*/  @!P4 IMAD.MOV.U32 R0, RZ, RZ, 0x2000 ;  /* 0x00002000ff00c424 */ /* 0x002fe200078e00ff */
[----:B------:R-:W-:Y:S03]  /*4700*/  UMOV UR10, 0x0 ;  /* 0x00000000000a7882 */ /* 0x000fe60000000000 */
[----:B------:R-:W1:Y:S01]  /*4710*/  @!P1 LDC R2, c[0x0][0xb0c] ;  /* 0x0002c300ff029b82 */ /* 0x000e620000000800 */
[----:B------:R-:W-:Y:S01]  /*4720*/  @!UP1 UIADD3 UR18, UPT, UPT, UR34, 0x40, URZ ;  /* 0x0000004022129890 */ /* 0x000fe2000fffe0ff */
[----:B------:R-:W-:Y:S01]  /*4730*/  @P3 SHF.R.U32.HI R26, RZ, 0x10, R21 ;  /* 0x00000010ff1a3819 */ /* 0x000fe20000011615 */
[----:B------:R-:W-:Y:S01]  /*4740*/  @!UP1 UIADD3 UR16, UPT, UPT, UR7, 0x4200, URZ ;  /* 0x0000420007109890 */ /* 0x000fe2000fffe0ff */
[----:B------:R-:W-:Y:S01]  /*4750*/  VIADD R28, R28, 0x1 ;  /* 0x000000011c1c7836 */ /* 0x000fe20000000000 */
[----:B------:R-:W-:Y:S01]  /*4760*/  VOTEU.ALL UP1, P4 ;  /* 0x0000000000ff7886 */ /* 0x000fe20002020000 */
[----:B------:R-:W-:Y:S01]  /*4770*/  UMOV UR11, 0x10000000 ;  /* 0x10000000000b7882 */ /* 0x000fe20000000000 */
[----:B------:R-:W-:Y:S01]  /*4780*/  UMOV UR19, UR35 ;  /* 0x0000002300137c82 */ /* 0x000fe20008000000 */
[----:B------:R-:W-:Y:S01]  /*4790*/  IMAD.U32 R9, RZ, RZ, UR8 ;  /* 0x00000008ff097e24 */ /* 0x000fe2000f8e00ff */
[----:B------:R-:W-:Y:S01]  /*47a0*/  UMOV UR20, UR36 ;  /* 0x0000002400147c82 */ /* 0x000fe20008000000 */
[----:B------:R-:W-:Y:S01]  /*47b0*/  IMAD.U32 R8, RZ, RZ, UR9 ;  /* 0x00000009ff087e24 */ /* 0x000fe2000f8e00ff */
[----:B------:R-:W-:Y:S02]  /*47c0*/  UPRMT UR8, UR37, 0x654, UR17 ;  /* 0x0000065425087896 */ /* 0x000fe40008000011 */
[----:B------:R-:W-:Y:S02]  /*47d0*/  @!P4 R2UR UR15, R9 ;  /* 0x00000000090fc2ca */ /* 0x000fe400000e0000 */
[----:B------:R-:W-:Y:S02]  /*47e0*/  @!P4 R2UR UR14, R8 ;  /* 0x00000000080ec2ca */ /* 0x000fe400000e0000 */
[----:B------:R-:W3:Y:S11]  /*47f0*/  LDC.64 R8, c[0x0][0xb10] ;  /* 0x0002c400ff087b82 */ /* 0x000ef60000000a00 */
[----:B------:R1:W-:Y:S01]  /*4800*/  @!UP1 UTMALDG.3D [UR16], [UR14], desc[UR10] ;  /* 0x00000a100e0095b4 */ /* 0x0003e20008011000 */
[----:B------:R5:W-:Y:S01]  /*4810*/  @!P4 SYNCS.ARRIVE.TRANS64.RED.A0TR RZ, [UR7+0x40], R0 ;  /* 0x00004000ffffc9a7 */ /* 0x000be20008300407 */
[C---:B---3--:R-:W-:Y:S01]  /*4820*/  @!P1 IMAD.HI.U32 R8, R11.reuse, R8, RZ ;  /* 0x000000080b089227 */ /* 0x048fe200078e00ff */
[----:B--2---:R-:W-:Y:S02]  /*4830*/  @!P1 ISETP.NE.AND P0, PT, R12, 0x1, PT ;  /* 0x000000010c00980c */ /* 0x004fe40003f05270 */
[----:B-1----:R-:W-:Y:S01]  /*4840*/  @!P1 ISETP.NE.AND P2, PT, R2, 0x1, PT ;  /* 0x000000010200980c */ /* 0x002fe20003f45270 */
[----:B------:R-:W-:Y:S01]  /*4850*/  SYNCS.ARRIVE.TRANS64.RED.A1T0 RZ, [UR8], RZ ;  /* 0x000000ffffff79a7 */ /* 0x000fe20008100408 */
[C---:B------:R-:W-:Y:S01]  /*4860*/  @!P1 IMAD.HI.U32 R13, R10.reuse, R13, RZ ;  /* 0x0000000d0a0d9227 */ /* 0x040fe200078e00ff */
[----:B------:R-:W-:Y:S04]  /*4870*/  @!P1 SHF.R.U32.HI R8, RZ, R9, R8 ;  /* 0x00000009ff089219 */ /* 0x000fe80000011608 */
[----:B------:R-:W-:Y:S01]  /*4880*/  @!P1 SEL R8, R11, R8, !P2 ;  /* 0x000000080b089207 */ /* 0x000fe20005000000 */
[----:B------:R-:W1:Y:S01]  /*4890*/  SYNCS.PHASECHK.TRANS64.TRYWAIT P5, [UR7+0x68], R14 ;  /* 0x0000680eff0075a7 */ /* 0x000e6200080a1107 */
[----:B-----5:R-:W2:Y:S02]  /*48a0*/  @!P1 LDC R0, c[0x0][0xb20] ;  /* 0x0002c800ff009b82 */ /* 0x020ea40000000800 */
[----:B--2---:R-:W-:Y:S04]  /*48b0*/  @!P1 SHF.R.U32.HI R0, RZ, R0, R13 ;  /* 0x00000000ff009219 */ /* 0x004fe8000001160d */
[----:B------:R-:W-:Y:S05]  /*48c0*/  @!P1 SEL R9, R10, R0, !P0 ;  /* 0x000000000a099207 */ /* 0x000fea0004000000 */
[----:B------:R-:W-:Y:S02]  /*48d0*/  @!P1 IMAD.IADD R0, R9, 0x1, -R8 ;  /* 0x0000000109009824 */ /* 0x000fe400078e0a08 */
[----:B------:R-:W-:Y:S02]  /*48e0*/  @!P1 IMAD.IADD R8, R8, 0x1, -R9 ;  /* 0x0000000108089824 */ /* 0x000fe400078e0a09 */
[----:B------:R-:W-:Y:S02]  /*48f0*/  @!P1 IMAD R11, R0, R2, R11 ;  /* 0x00000002000b9224 */ /* 0x000fe400078e020b */
[----:B------:R-:W-:Y:S01]  /*4900*/  @!P1 IMAD R10, R8, R12, R10 ;  /* 0x0000000c080a9224 */ /* 0x000fe200078e020a */
[----:B-1----:R-:W-:Y:S06]  /*4910*/  @!P5 BRA `(.L_x_76) ;  /* 0x0000004c0070d947 */ /* 0x002fec0003800000 */
.L_x_164:
[----:B------:R-:W-:Y:S01]  /*4920*/  @!P4 IADD3 R2, P0, PT, R30, 0x580, RZ ;  /* 0x000005801e02c810 */ /* 0x000fe20007f1e0ff */
[----:B------:R-:W-:Y:S01]  /*4930*/  VOTEU.ALL UP1, P4 ;  /* 0x0000000000ff7886 */ /* 0x000fe20002020000 */
[----:B------:R-:W-:Y:S01]  /*4940*/  UMOV UR18, 0x0 ;  /* 0x0000000000127882 */ /* 0x000fe20000000000 */
[----:B------:R-:W-:Y:S01]  /*4950*/  UMOV UR19, 0x10000000 ;  /* 0x1000000000137882 */ /* 0x000fe20000000000 */
[----:B------:R-:W-:Y:S01]  /*4960*/  @!P4 R2UR UR9, R2 ;  /* 0x000000000209c2ca */ /* 0x000fe200000e0000 */
[----:B-1----:R-:W-:Y:S01]  /*4970*/  @!P4 IMAD.X R0, RZ, RZ, R31, P0 ;  /* 0x000000ffff00c224 */ /* 0x002fe200000e061f */
[----:B------:R-:W-:Y:S01]  /*4980*/  @!UP1 UIADD3 UR10, UPT, UPT, UR34, 0x60, URZ ;  /* 0x00000060220a9890 */ /* 0x000fe2000fffe0ff */
[----:B------:R-:W-:Y:S01]  /*4990*/  ISETP.NE.AND P0, PT, R28, 0x2, PT ;  /* 0x000000021c00780c */ /* 0x000fe20003f05270 */
[----:B------:R-:W-:Y:S01]  /*49a0*/  UMOV UR11, UR35 ;  /* 0x00000023000b7c82 */ /* 0x000fe20008000000 */
[----:B------:R-:W-:Y:S01]  /*49b0*/  UMOV UR12, UR36 ;  /* 0x00000024000c7c82 */ /* 0x000fe20008000000 */
[----:B------:R-:W-:Y:S01]  /*49c0*/  @!P4 R2UR UR8, R0 ;  /* 0x000000000008c2ca */ /* 0x000fe200000e0000 */
[----:B------:R-:W-:Y:S01]  /*49d0*/  IMAD.IADD R14, R10, 0x1, R86 ;  /* 0x000000010a0e7824 */ /* 0x000fe200078e0256 */
[----:B------:R-:W-:Y:S01]  /*49e0*/  @P3 R2UR UR36, R26 ;  /* 0x000000001a2432ca */ /* 0x000fe200000e0000 */
[----:B------:R-:W-:Y:S01]  /*49f0*/  IMAD.IADD R15, R11, 0x1, R87 ;  /* 0x000000010b0f7824 */ /* 0x000fe200078e0257 */
[----:B------:R-:W-:Y:S02]  /*4a00*/  SEL R0, RZ, 0x1, P0 ;  /* 0x00000001ff007807 */ /* 0x000fe40000000000 */
[----:B------:R-:W-:Y:S01]  /*4a10*/  LOP3.LUT R29, R29, 0x1, RZ, 0x3c, !PT ;  /* 0x000000011d1d7812 */ /* 0x000fe200078e3cff */
[----:B------:R-:W-:Y:S01]  /*4a20*/  IMAD.U32 R8, RZ, RZ, UR9 ;  /* 0x00000009ff087e24 */ /* 0x000fe2000f8e00ff */
[----:B------:R-:W-:Y:S01]  /*4a30*/  @!UP1 UIADD3 UR9, UPT, UPT, UR7, 0x48, URZ ;  /* 0x0000004807099890 */ /* 0x000fe2000fffe0ff */
[----:B------:R-:W-:Y:S02]  /*4a40*/  LOP3.LUT R27, R27, R0, RZ, 0x3c, !PT ;  /* 0x000000001b1b7212 */ /* 0x000fe400078e3cff */
[----:B------:R-:W-:Y:S02]  /*4a50*/  SEL R28, R28, RZ, P0 ;  /* 0x000000ff1c1c7207 */ /* 0x000fe40000000000 */
[----:B------:R-:W-:Y:S01]  /*4a60*/  IMAD.U32 R9, RZ, RZ, UR8 ;  /* 0x00000008ff097e24 */ /* 0x000fe2000f8e00ff */
[----:B------:R-:W-:Y:S01]  /*4a70*/  @!P4 R2UR UR14, R8 ;  /* 0x00000000080ec2ca */ /* 0x000fe200000e0000 */
[----:B------:R-:W-:Y:S01]  /*4a80*/  @!UP1 UIADD3 UR8, UPT, UPT, UR7, 0x6200, URZ ;  /* 0x0000620007089890 */ /* 0x000fe2000fffe0ff */
[----:B------:R-:W-:Y:S02]  /*4a90*/  VOTEU.ALL UP1, P4 ;  /* 0x0000000000ff7886 */ /* 0x000fe40002020000 */
[----:B------:R-:W-:Y:S11]  /*4aa0*/  @!P4 R2UR UR15, R9 ;  /* 0x00000000090fc2ca */ /* 0x000ff600000e0000 */
[----:B------:R-:W-:Y:S02]  /*4ab0*/  @!UPT UIADD3 URZ, UPT, UPT, URZ, URZ, URZ ;  /* 0x000000fffffff290 */ /* 0x000fe4000fffe0ff */
[----:B------:R2:W-:Y:S01]  /*4ac0*/  @!UP1 UTMALDG.3D [UR8], [UR14], desc[UR18] ;  /* 0x000012080e0095b4 */ /* 0x0005e20008011000 */
[----:B------:R2:W-:Y:S01]  /*4ad0*/  @!P4 SYNCS.ARRIVE.TRANS64.RED.A0TR RZ, [UR7+0x48], R25 ;  /* 0x00004819ffffc9a7 */ /* 0x0005e20008300407 */
[----:B------:R-:W-:Y:S01]  /*4ae0*/  UPLOP3.LUT UP1, UPT, UPT, UPT, UPT, 0x80, 0x8 ;  /* 0x000000000008789c */ /* 0x000fe20003f2f070 */
[----:B------:R-:W-:Y:S01]  /*4af0*/  SYNCS.ARRIVE.TRANS64.RED.A1T0 RZ, [UR13], RZ ;  /* 0x000000ffffff79a7 */ /* 0x000fe2000810040d */
[----:B------:R-:W-:Y:S09]  /*4b00*/  @P3 BRA `(.L_x_77) ;  /* 0xfffffff000a03947 */ /* 0x000ff2000383ffff */
[----:B------:R-:W-:-:S04]  /*4b10*/  SHF.L.U32 R2, R29, 0x1f, RZ ;  /* 0x0000001f1d027819 */ /* 0x000fc800000006ff */
[----:B------:R-:W1:Y:S02]  /*4b20*/  SYNCS.PHASECHK.TRANS64.TRYWAIT P0, [UR7+0x50], R2 ;  /* 0x00005002ff0075a7 */ /* 0x000e640008001107 */
[----:B-1----:R-:W-:Y:S05]  /*4b30*/  @!P0 BRA `(.L_x_78) ;  /* 0x0000004c00008947 */ /* 0x002fea0003800000 */
.L_x_166:
[----:B------:R-:W3:Y:S02]  /*4b40*/  SYNCS.PHASECHK.TRANS64.TRYWAIT P0, [UR7+0x58], R2 ;  /* 0x00005802ff0075a7 */ /* 0x000ee40008001107 */
[----:B---3--:R-:W-:Y:S05]  /*4b50*/  @!P0 BRA `(.L_x_79) ;  /* 0x0000004c00108947 */ /* 0x008fea0003800000 */
.L_x_168:
[----:B------:R-:W3:Y:S02]  /*4b60*/  SYNCS.PHASECHK.TRANS64.TRYWAIT P0, [UR7+0x60], R2 ;  /* 0x00006002ff0075a7 */ /* 0x000ee40008001107 */
[----:B---3--:R-:W-:Y:S05]  /*4b70*/  @!P0 BRA `(.L_x_80) ;  /* 0x0000004c00208947 */ /* 0x008fea0003800000 */
.L_x_170:
[----:B-1----:R-:W-:-:S07]  /*4b80*/  MOV R0, UR7 ;  /* 0x0000000700007c02 */ /* 0x002fce0008000f00 */
.L_x_81:
[----:B-1----:R-:W-:-:S04]  /*4b90*/  SHF.L.U32 R2, R29, 0x1f, RZ ;  /* 0x0000001f1d027819 */ /* 0x002fc800000006ff */
[----:B------:R1:W3:Y:S03]  /*4ba0*/  SYNCS.PHASECHK.TRANS64.TRYWAIT P0, [R0+URZ+0x68], R2 ;  /* 0x00006802000075a7 */ /* 0x0002e600080011ff */
[----:B---3--:R-:W-:Y:S05]  /*4bb0*/  @!P0 NANOSLEEP.SYNCS 0x989680 ;  /* 0x009896800000895d */ /* 0x008fea0003900000 */
[----:B------:R-:W3:Y:S02]  /*4bc0*/  @!P0 SYNCS.PHASECHK.TRANS64 P0, [R0+URZ+0x68], R2 ;  /* 0x00006802000085a7 */ /* 0x000ee400080010ff */
[----:B--23--:R-:W-:Y:S05]  /*4bd0*/  @P0 EXIT ;  /* 0x000000000000094d */ /* 0x00cfea0003800000 */
[----:B------:R-:W-:Y:S05]  /*4be0*/  BRA `(.L_x_81) ;  /* 0xfffffffc00e87947 */ /* 0x000fea000383ffff */
.L_x_66:
[----:B------:R-:W-:-:S06]  /*4bf0*/  UISETP.GE.AND UP1, UPT, UR8, 0x4, UPT ;  /* 0x000000040800788c */ /* 0x000fcc000bf26270 */
[----:B------:R-:W-:-:S13]  /*4c00*/  PLOP3.LUT P0, PT, PT, PT, UP1, 0x80, 0x8 ;  /* 0x000000000008781c */ /* 0x000fda0003f0f018 */
[----:B------:R-:W-:Y:S05]  /*4c10*/  @!P0 EXIT ;  /* 0x000000000000894d */ /* 0x000fea0003800000 */
[----:B------:R-:W-:Y:S01]  /*4c20*/  BAR.SYNC.DEFER_BLOCKING 0x6, 0xa0 ;  /* 0x0182800000007b1d */ /* 0x000fe20000010000 */
[C---:B------:R-:W-:Y:S01]  /*4c30*/  IMAD.SHL.U32 R2, R101.reuse, 0x20, RZ ;  /* 0x0000002065027824 */ /* 0x040fe200078e00ff */
[C---:B------:R-:W-:Y:S01]  /*4c40*/  SHF.L.U32 R46, R101.reuse, 0x10, RZ ;  /* 0x00000010652e7819 */ /* 0x040fe200000006ff */
[C---:B------:R-:W-:Y:S01]  /*4c50*/  IMAD.SHL.U32 R100, R101.reuse, 0x4, RZ ;  /* 0x0000000465647824 */ /* 0x040fe200078e00ff */
[C---:B------:R-:W-:Y:S01]  /*4c60*/  LOP3.LUT R102, R101.reuse, 0x60, RZ, 0xc0, !PT ;  /* 0x0000006065667812 */ /* 0x040fe200078ec0ff */
[----:B------:R-:W-:Y:S01]  /*4c70*/  HFMA2 R97, -RZ, RZ, 0, 5.9604644775390625e-08 ;  /* 0x00000001ff617431 */ /* 0x000fe200000001ff */
[----:B------:R-:W-:Y:S02]  /*4c80*/  UMOV UR48, 0x400 ;  /* 0x0000040000307882 */ /* 0x000fe40000000000 */
[----:B------:R-:W1:Y:S01]  /*4c90*/  LDC R91, c[0x0][0x370] ;  /* 0x0000dc00ff5b7b82 */ /* 0x000e620000000800 */
[----:B------:R-:W-:Y:S01]  /*4ca0*/  ULEA UR48, UR37, UR48, 0x18 ;  /* 0x0000003025307291 */ /* 0x000fe2000f8ec0ff */
[----:B------:R-:W-:Y:S01]  /*4cb0*/  LOP3.LUT R3, R2, 0xc0, RZ, 0xc0, !PT ;  /* 0x000000c002037812 */ /* 0x000fe200078ec0ff */
[----:B------:R-:W-:Y:S01]  /*4cc0*/  HFMA2 R95, -RZ, RZ, 0, 0 ;  /* 0x00000000ff5f7431 */ /* 0x000fe200000001ff */
[----:B------:R-:W-:Y:S01]  /*4cd0*/  LOP3.LUT R99, R101, 0x2, RZ, 0xc0, !PT ;  /* 0x0000000265637812 */ /* 0x000fe200078ec0ff */
[----:B------:R-:W-:Y:S01]  /*4ce0*/  UIADD3 UR4, UPT, UPT, UR48, 0x200, URZ ;  /* 0x0000020030047890 */ /* 0x000fe2000fffe0ff */
[----:B------:R-:W-:Y:S01]  /*4cf0*/  LOP3.LUT R100, R3, 0x18, R100, 0xf8, !PT ;  /* 0x0000001803647812 */ /* 0x000fe200078ef864 */
[----:B------:R-:W-:Y:S01]  /*4d00*/  IMAD.MOV.U32 R45, RZ, RZ, RZ ;  /* 0x000000ffff2d7224 */ /* 0x000fe200078e00ff */
[----:B------:R-:W2:Y:S01]  /*4d10*/  LDC R42, c[0x0][0xb0c] ;  /* 0x0002c300ff2a7b82 */ /* 0x000ea20000000800 */
[----:B------:R-:W-:Y:S01]  /*4d20*/  LOP3.LUT R46, R46, 0x600000, RZ, 0xc0, !PT ;  /* 0x006000002e2e7812 */ /* 0x000fe200078ec0ff */
[----:B------:R-:W-:Y:S01]  /*4d30*/  IMAD.MOV.U32 R105, RZ, RZ, RZ ;  /* 0x000000ffff697224 */ /* 0x000fe200078e00ff */
[----:B------:R-:W-:Y:S01]  /*4d40*/  LOP3.LUT R100, R100, 0xf20, R2, 0xf8, !PT ;  /* 0x00000f2064647812 */ /* 0x000fe200078ef802 */
[----:B------:R-:W-:Y:S01]  /*4d50*/  IMAD.U32 R93, RZ, RZ, UR4 ;  /* 0x00000004ff5d7e24 */ /* 0x000fe2000f8e00ff */
[----:B------:R-:W-:Y:S01]  /*4d60*/  LOP3.LUT R101, R101, 0x4, RZ, 0xc0, !PT ;  /* 0x0000000465657812 */ /* 0x000fe200078ec0ff */
[----:B------:R-:W4:Y:S01]  /*4d70*/  LDCU.64 UR52, c[0x0][0x348] ;  /* 0x00006900ff3477ac */ /* 0x000f220008000a00 */
[----:B------:R-:W-:Y:S01]  /*4d80*/  MOV R96, RZ ;  /* 0x000000ff00607202 */ /* 0x000fe20000000f00 */
[----:B------:R-:W1:Y:S01]  /*4d90*/  LDC R89, c[0x0][0xb20] ;  /* 0x0002c800ff597b82 */ /* 0x000e620000000800 */
[----:B------:R-:W3:Y:S01]  /*4da0*/  LDS R0, [UR48+0x130] ;  /* 0x00013030ff007984 */ /* 0x000ee20008000800 */
[----:B------:R-:W-:Y:S01]  /*4db0*/  IMAD R100, R100, 0x2, R93 ;  /* 0x0000000264647824 */ /* 0x000fe200078e025d */
[----:B------:R-:W1:Y:S03]  /*4dc0*/  LDCU.64 UR38, c[0x0][0x888] ;  /* 0x00011100ff2677ac */ /* 0x000e660008000a00 */
[--C-:B------:R-:W-:Y:S01]  /*4dd0*/  IMAD R99, R99, -0x10, R100.reuse ;  /* 0xfffffff063637824 */ /* 0x100fe200078e0264 */
[----:B------:R-:W1:Y:S01]  /*4de0*/  LDCU.64 UR44, c[0x0][0x890] ;  /* 0x00011200ff2c77ac */ /* 0x000e620008000a00 */
[----:B------:R-:W1:Y:S01]  /*4df0*/  LDC R41, c[0x0][0xb30] ;  /* 0x0002cc00ff297b82 */ /* 0x000e620000000800 */
[----:B------:R-:W-:Y:S01]  /*4e00*/  IMAD R98, R101, -0x10, R100 ;  /* 0xfffffff065627824 */ /* 0x000fe200078e0264 */
[----:B------:R-:W-:Y:S01]  /*4e10*/  UMOV UR49, URZ ;  /* 0x000000ff00317c82 */ /* 0x000fe20008000000 */
[----:B------:R-:W-:-:S05]  /*4e20*/  UMOV UR51, URZ ;  /* 0x000000ff00337c82 */ /* 0x000fca0008000000 */
[----:B------:R-:W1:Y:S08]  /*4e30*/  LDC.64 R84, c[0x0][0xb10] ;  /* 0x0002c400ff547b82 */ /* 0x000e700000000a00 */
[----:B------:R-:W1:Y:S08]  /*4e40*/  LDC.64 R38, c[0x0][0xb18] ;  /* 0x0002c600ff267b82 */ /* 0x000e700000000a00 */
[----:B------:R-:W1:Y:S08]  /*4e50*/  LDC.64 R36, c[0x0][0xb28] ;  /* 0x0002ca00ff247b82 */ /* 0x000e700000000a00 */
[----:B------:R-:W1:Y:S01]  /*4e60*/  LDC.64 R82, c[0x0][0x8b0] ;  /* 0x00022c00ff527b82 */ /* 0x000e620000000a00 */
[----:B---3--:R-:W-:-:S07]  /*4e70*/  IMAD.IADD R46, R0, 0x1, R46 ;  /* 0x00000001002e7824 */ /* 0x008fce00078e022e */
[----:B------:R-:W3:Y:S08]  /*4e80*/  LDC.64 R80, c[0x0][0x8a8] ;  /* 0x00022a00ff507b82 */ /* 0x000ef00000000a00 */
[----:B--2-4-:R-:W1:Y:S02]  /*4e90*/  LDC R90, c[0x0][0x374] ;  /* 0x0000dd00ff5a7b82 */ /* 0x014e640000000800 */
.L_x_125:
[----:B------:R-:W-:Y:S02]  /*4ea0*/  LEA R0, R105, UR48, 0x3 ;  /* 0x0000003069007c11 */ /* 0x000fe4000f8e18ff */
[----:B------:R-:W-:Y:S02]  /*4eb0*/  SHF.L.U32 R2, R95, 0x1f, RZ ;  /* 0x0000001f5f027819 */ /* 0x000fe400000006ff */
[----:B-1----:R-:W-:Y:S02]  /*4ec0*/  LEA R16, R105, UR48, 0x4 ;  /* 0x0000003069107c11 */ /* 0x002fe4000f8e20ff */
[----:B------:R-:W2:Y:S02]  /*4ed0*/  SYNCS.PHASECHK.TRANS64.TRYWAIT P0, [R0+URZ+0x80], R2 ;  /* 0x00008002000075a7 */ /* 0x000ea400080011ff */
[----:B--23--:R-:W-:Y:S05]  /*4ee0*/  @!P0 BRA `(.L_x_82) ;  /* 0x00000048005c8947 */ /* 0x00cfea0003800000 */
.L_x_171:
[----:B------:R-:W4:Y:S01]  /*4ef0*/  LDC.64 R10, c[0x0][0xb10] ;  /* 0x0002c400ff0a7b82 */ /* 0x000f220000000a00 */
[----:B------:R-:W3:Y:S01]  /*4f00*/  LDS.128 R16, [R16+0x110] ;  /* 0x0001100010107984 */ /* 0x000ee20000000c00 */
[----:B-1----:R-:W-:Y:S01]  /*4f10*/  ISETP.NE.AND P1, PT, R41, 0x1, PT ;  /* 0x000000012900780c */ /* 0x002fe20003f25270 */
[----:B--2---:R-:W-:Y:S01]  /*4f20*/  VIADD R0, R0, 0x90 ;  /* 0x0000009000007836 */ /* 0x004fe20000000000 */
[----:B------:R-:W-:Y:S04]  /*4f30*/  ISETP.GE.AND P0, PT, R40, 0x1, PT ;  /* 0x000000012800780c */ /* 0x000fe80003f06270 */
[----:B------:R-:W1:Y:S01]  /*4f40*/  LDC.64 R8, c[0x0][0xb18] ;  /* 0x0002c600ff087b82 */ /* 0x000e620000000a00 */
[----:B------:R-:W-:Y:S01]  /*4f50*/  PRMT R0, RZ, 0x654, R0 ;  /* 0x00000654ff007816 */ /* 0x000fe20000000000 */
[----:B------:R-:W-:Y:S01]  /*4f60*/  @!PT LDS RZ, [RZ] ;  /* 0x00000000fffff984 */ /* 0x000fe20000000800 */
[----:B------:R-:W-:Y:S01]  /*4f70*/  @!PT LDS RZ, [RZ] ;  /* 0x00000000fffff984 */ /* 0x000fe20000000800 */
[----:B------:R-:W-:Y:S01]  /*4f80*/  @!PT LDS RZ, [RZ] ;  /* 0x00000000fffff984 */ /* 0x000fe20000000800 */
[----:B------:R-:W-:Y:S01]  /*4f90*/  @!PT LDS RZ, [RZ] ;  /* 0x00000000fffff984 */ /* 0x000fe20000000800 */
[----:B------:R2:W-:Y:S06]  /*4fa0*/  MEMBAR.ALL.CTA ;  /* 0x0000000000007992 */ /* 0x0005ec0000008000 */
[----:B--2---:R-:W2:Y:S01]  /*4fb0*/  FENCE.VIEW.ASYNC.S ;  /* 0x00000000000073c6 */ /* 0x004ea20000000000 */
[----:B------:R-:W1:Y:S08]  /*4fc0*/  @!P1 LDC R12, c[0x0][0xb20] ;  /* 0x0002c800ff0c9b82 */ /* 0x000e700000000800 */
[----:B------:R-:W1:Y:S01]  /*4fd0*/  @!P1 LDC R7, c[0x0][0xb0c] ;  /* 0x0002c300ff079b82 */ /* 0x000e620000000800 */
[----:B--2---:R2:W-:Y:S01]  /*4fe0*/  SYNCS.ARRIVE.TRANS64.RED.A1T0 RZ, [R0+URZ], RZ ;  /* 0x000000ff00ff79a7 */ /* 0x0045e200081004ff */
[----:B---3--:R-:W-:Y:S04]  /*4ff0*/  LOP3.LUT P4, RZ, R18, 0x1, RZ, 0xc0, !PT ;  /* 0x0000000112ff7812 */ /* 0x008fe8000788c0ff */
[----:B------:R-:W-:Y:S09]  /*5000*/  P2R R103, PR, RZ, 0x10 ;  /* 0x00000010ff677803 */ /* 0x000ff20000000000 */
[----:B------:R-:W-:Y:S02]  /*5010*/  @P4 MOV R44, R16 ;  /* 0x00000010002c4202 */ /* 0x000fe40000000f00 */
[----:B------:R-:W-:Y:S01]  /*5020*/  @P4 LOP3.LUT R43, R17, 0xffff, RZ, 0xc0, !PT ;  /* 0x0000ffff112b4812 */ /* 0x000fe200078ec0ff */
[----:B--2-4-:R-:W-:Y:S06]  /*5030*/  @!P0 BRA `(.L_x_83) ;  /* 0x0000000000a48947 */ /* 0x014fec0003800000 */
[----:B------:R-:W-:Y:S01]  /*5040*/  IMAD.HI.U32 R0, R90, R39, RZ ;  /* 0x000000275a007227 */ /* 0x000fe200078e00ff */
[----:B------:R-:W-:Y:S02]  /*5050*/  ISETP.NE.AND P0, PT, R38, 0x1, PT ;  /* 0x000000012600780c */ /* 0x000fe40003f05270 */
[----:B------:R-:W-:Y:S01]  /*5060*/  ISETP.NE.AND P2, PT, R40, 0x1, PT ;  /* 0x000000012800780c */ /* 0x000fe20003f45270 */
[----:B------:R-:W-:Y:S01]  /*5070*/  IMAD.HI.U32 R4, R91, R84, RZ ;  /* 0x000000545b047227 */ /* 0x000fe200078e00ff */
[----:B------:R-:W-:Y:S02]  /*5080*/  SHF.R.U32.HI R0, RZ, R89, R0 ;  /* 0x00000059ff007219 */ /* 0x000fe40000011600 */
[----:B------:R-:W-:Y:S01]  /*5090*/  ISETP.NE.AND P3, PT, R42, 0x1, PT ;  /* 0x000000012a00780c */ /* 0x000fe20003f65270 */
[----:B------:R-:W-:Y:S01]  /*50a0*/  IMAD.HI.U32 R6, R43, R39, RZ ;  /* 0x000000272b067227 */ /* 0x000fe200078e00ff */
[-C--:B------:R-:W-:Y:S02]  /*50b0*/  SHF.R.U32.HI R4, RZ, R85.reuse, R4 ;  /* 0x00000055ff047219 */ /* 0x080fe40000011604 */
[----:B------:R-:W-:Y:S01]  /*50c0*/  SEL R0, R90, R0, !P0 ;  /* 0x000000005a007207 */ /* 0x000fe20004000000 */
[----:B------:R-:W-:Y:S01]  /*50d0*/  IMAD.HI.U32 R5, R44, R84, RZ ;  /* 0x000000542c057227 */ /* 0x000fe200078e00ff */
[----:B------:R-:W-:Y:S03]  /*50e0*/  SEL R4, R91, R4, !P3 ;  /* 0x000000045b047207 */ /* 0x000fe60005800000 */
[-C--:B------:R-:W-:Y:S01]  /*50f0*/  IMAD.HI.U32 R3, R0, R36.reuse, RZ ;  /* 0x0000002400037227 */ /* 0x080fe200078e00ff */
[----:B------:R-:W-:Y:S03]  /*5100*/  SHF.R.U32.HI R5, RZ, R85, R5 ;  /* 0x00000055ff057219 */ /* 0x000fe60000011605 */
[----:B------:R-:W-:Y:S01]  /*5110*/  IMAD.HI.U32 R2, R4, R36, RZ ;  /* 0x0000002404027227 */ /* 0x000fe200078e00ff */
[----:B------:R-:W-:Y:S02]  /*5120*/  @P2 SHF.R.U32.HI R0, RZ, R37, R3 ;  /* 0x00000025ff002219 */ /* 0x000fe40000011603 */
[----:B------:R-:W-:Y:S02]  /*5130*/  SHF.R.U32.HI R3, RZ, R89, R6 ;  /* 0x00000059ff037219 */ /* 0x000fe40000011606 */
[----:B------:R-:W-:Y:S01]  /*5140*/  @P2 SHF.R.U32.HI R4, RZ, R37, R2 ;  /* 0x00000025ff042219 */ /* 0x000fe20000011602 */
[----:B------:R-:W-:Y:S01]  /*5150*/  IMAD R0, R40, R0, RZ ;  /* 0x0000000028007224 */ /* 0x000fe200078e02ff */
[----:B------:R-:W-:Y:S02]  /*5160*/  SEL R3, R43, R3, !P0 ;  /* 0x000000032b037207 */ /* 0x000fe40004000000 */
[----:B------:R-:W-:Y:S01]  /*5170*/  SEL R2, R44, R5, !P3 ;  /* 0x000000052c027207 */ /* 0x000fe20005800000 */
[----:B------:R-:W-:Y:S01]  /*5180*/  IMAD R5, R40, R4, RZ ;  /* 0x0000000428057224 */ /* 0x000fe200078e02ff */
[C---:B------:R-:W-:Y:S01]  /*5190*/  ISETP.GE.AND P0, PT, R3.reuse, R0, PT ;  /* 0x000000000300720c */ /* 0x040fe20003f06270 */
[C---:B------:R-:W-:Y:S03]  /*51a0*/  IMAD.HI.U32 R0, R3.reuse, R36, RZ ;  /* 0x0000002403007227 */ /* 0x040fe600078e00ff */
[C---:B------:R-:W-:Y:S02]  /*51b0*/  ISETP.GE.OR P0, PT, R2.reuse, R5, P0 ;  /* 0x000000050200720c */ /* 0x040fe40000706670 */
[----:B------:R-:W-:Y:S04]  /*51c0*/  SHF.R.U32.HI R0, RZ, R37, R0 ;  /* 0x00000025ff007219 */ /* 0x000fe80000011600 */
[C---:B------:R-:W-:Y:S05]  /*51d0*/  SEL R6, R3.reuse, R0, !P2 ;  /* 0x0000000003067207 */ /* 0x040fea0005000000 */
        /* <DEDUP_REMOVED lines=14> */
[----:B------:R-:W-:Y:S07]  /*52c0*/  IMAD R43, R3, R38, R43 ;  /* 0x00000026032b7224 */ /* 0x000fee00078e022b */
.L_x_83:
[----:B-1----:R-:W-:Y:S01]  /*52d0*/  @!P1 ISETP.NE.AND P0, PT, R8, 0x1, PT ;  /* 0x000000010800980c */ /* 0x002fe20003f05270 */
[----:B------:R-:W-:Y:S01]  /*52e0*/  @!P1 IMAD.HI.U32 R2, R43, R9, RZ ;  /* 0x000000092b029227 */ /* 0x000fe200078e00ff */
[----:B------:R-:W-:Y:S01]  /*52f0*/  R2UR UR42, R15 ;  /* 0x000000000f2a72ca */ /* 0x000fe200000e0000 */
[----:B------:R-:W-:Y:S01]  /*5300*/  BSSY.RECONVERGENT B6, `(.L_x_84) ;  /* 0x0000031000067945 */ /* 0x000fe20003800200 */
[----:B------:R-:W-:Y:S01]  /*5310*/  R2UR UR41, R14 ;  /* 0x000000000e2972ca */ /* 0x000fe200000e0000 */
[C---:B------:R-:W-:Y:S01]  /*5320*/  @!P1 IMAD.HI.U32 R0, R44.reuse, R10, RZ ;  /* 0x0000000a2c009227 */ /* 0x040fe200078e00ff */
[----:B------:R-:W-:Y:S02]  /*5330*/  @!P1 SHF.R.U32.HI R2, RZ, R12, R2 ;  /* 0x0000000cff029219 */ /* 0x000fe40000011602 */
[----:B------:R-:W-:Y:S01]  /*5340*/  @!P1 ISETP.NE.AND P2, PT, R7, 0x1, PT ;  /* 0x000000010700980c */ /* 0x000fe20003f45270 */
[----:B------:R-:W-:Y:S01]  /*5350*/  VIADD R105, R105, 0x1 ;  /* 0x0000000169697836 */ /* 0x000fe20000000000 */
[----:B------:R-:W-:Y:S02]  /*5360*/  @!P1 SEL R2, R43, R2, !P0 ;  /* 0x000000022b029207 */ /* 0x000fe40004000000 */
[----:B------:R-:W-:Y:S02]  /*5370*/  @!P1 SHF.R.U32.HI R0, RZ, R11, R0 ;  /* 0x0000000bff009219 */ /* 0x000fe40000011600 */
[----:B------:R-:W-:Y:S01]  /*5380*/  LOP3.LUT P0, RZ, R93, 0x1b0, RZ, 0xc0, !PT ;  /* 0x000001b05dff7812 */ /* 0x000fe2000780c0ff */
[----:B------:R-:W-:Y:S01]  /*5390*/  USHF.L.U32 UR42, UR42, 0x7, URZ ;  /* 0x000000072a2a7899 */ /* 0x000fe200080006ff */
[----:B------:R-:W-:Y:S01]  /*53a0*/  @!P1 SEL R3, R44, R0, !P2 ;  /* 0x000000002c039207 */ /* 0x000fe20005000000 */
[----:B------:R-:W-:Y:S01]  /*53b0*/  USHF.L.U32 UR41, UR41, 0x7, URZ ;  /* 0x0000000729297899 */ /* 0x000fe200080006ff */
[----:B------:R-:W-:Y:S03]  /*53c0*/  @P4 SHF.R.U32.HI R94, RZ, 0x10, R17 ;  /* 0x00000010ff5e4819 */ /* 0x000fe60000011611 */
[----:B------:R-:W-:Y:S02]  /*53d0*/  @!P1 IMAD.IADD R0, R2, 0x1, -R3 ;  /* 0x0000000102009824 */ /* 0x000fe400078e0a03 */
[----:B------:R-:W-:Y:S02]  /*53e0*/  @!P1 IMAD.IADD R2, R3, 0x1, -R2 ;  /* 0x0000000103029824 */ /* 0x000fe400078e0a02 */
[----:B------:R-:W-:Y:S02]  /*53f0*/  @!P1 IMAD R44, R0, R7, R44 ;  /* 0x00000007002c9224 */ /* 0x000fe400078e022c */
[----:B------:R-:W-:Y:S01]  /*5400*/  @!P1 IMAD R43, R2, R8, R43 ;  /* 0x00000008022b9224 */ /* 0x000fe200078e022b */
[----:B------:R-:W-:Y:S06]  /*5410*/  @!P0 BRA `(.L_x_85) ;  /* 0x00000000007c8947 */ /* 0x000fec0003800000 */
[----:B------:R-:W1:Y:S01]  /*5420*/  LDCU.64 UR8, c[0x4][0x80] ;  /* 0x01001000ff0877ac */ /* 0x000e620008000a00 */
[----:B------:R-:W-:Y:S01]  /*5430*/  MOV R2, 0x0 ;  /* 0x0000000000027802 */ /* 0x000fe20000000f00 */
[----:B------:R-:W-:Y:S02]  /*5440*/  HFMA2 R12, -RZ, RZ, 0, 5.9604644775390625e-08 ;  /* 0x00000001ff0c7431 */ /* 0x000fe400000001ff */
[----:B------:R-:W-:Y:S01]  /*5450*/  IMAD.MOV.U32 R8, RZ, RZ, 0x70 ;  /* 0x00000070ff087424 */ /* 0x000fe200078e00ff */
[----:B------:R2:W3:Y:S01]  /*5460*/  LDC.64 R14, c[0x4][R2] ;  /* 0x01000000020e7b82 */ /* 0x0004e20000000a00 */
[----:B------:R-:W4:Y:S01]  /*5470*/  LDCU.64 UR6, c[0x4][0x88] ;  /* 0x01001100ff0677ac */ /* 0x000f220008000a00 */
[----:B------:R-:W-:Y:S01]  /*5480*/  IMAD.MOV.U32 R13, RZ, RZ, RZ ;  /* 0x000000ffff0d7224 */ /* 0x000fe200078e00ff */
[----:B------:R-:W2:Y:S01]  /*5490*/  LDCU.64 UR4, c[0x4][0x8] ;  /* 0x01000100ff0477ac */ /* 0x000ea20008000a00 */
[----:B-1----:R-:W-:Y:S01]  /*54a0*/  MOV R5, UR9 ;  /* 0x0000000900057c02 */ /* 0x002fe20008000f00 */
[----:B------:R-:W-:Y:S01]  /*54b0*/  IMAD.U32 R4, RZ, RZ, UR8 ;  /* 0x00000008ff047e24 */ /* 0x000fe2000f8e00ff */
[----:B----4-:R-:W-:Y:S01]  /*54c0*/  MOV R7, UR7 ;  /* 0x0000000700077c02 */ /* 0x010fe20008000f00 */
[----:B------:R-:W-:Y:S01]  /*54d0*/  IMAD.U32 R6, RZ, RZ, UR6 ;  /* 0x00000006ff067e24 */ /* 0x000fe2000f8e00ff */
[----:B--2---:R-:W-:Y:S01]  /*54e0*/  MOV R11, UR5 ;  /* 0x00000005000b7c02 */ /* 0x004fe20008000f00 */
[----:B------:R-:W-:Y:S02]  /*54f0*/  IMAD.U32 R10, RZ, RZ, UR4 ;  /* 0x00000004ff0a7e24 */ /* 0x000fe4000f8e00ff */
[----:B------:R-:W-:Y:S07]  /*5500*/  LEPC R20, `(.L_x_86) ;  /* 0x000000001014794e */ /* 0x000fee0000000000 */
[----:B---3-5:R-:W-:Y:S05]  /*5510*/  CALL.ABS.NOINC R14 ;  /* 0x000000000e007343 */ /* 0x028fea0003c00000 */
.L_x_86:
[----:B------:R-:W1:Y:S01]  /*5520*/  LDCU.64 UR8, c[0x4][0x80] ;  /* 0x01001000ff0877ac */ /* 0x000e620008000a00 */
[----:B------:R-:W2:Y:S01]  /*5530*/  LDC.64 R2, c[0x4][R2] ;  /* 0x0100000002027b82 */ /* 0x000ea20000000a00 */
[----:B------:R-:W-:Y:S02]  /*5540*/  HFMA2 R12, -RZ, RZ, 0, 5.9604644775390625e-08 ;  /* 0x00000001ff0c7431 */ /* 0x000fe400000001ff */
[----:B------:R-:W-:Y:S02]  /*5550*/  IMAD.MOV.U32 R8, RZ, RZ, 0x70 ;  /* 0x00000070ff087424 */ /* 0x000fe400078e00ff */
[----:B------:R-:W-:Y:S01]  /*5560*/  IMAD.MOV.U32 R13, RZ, RZ, RZ ;  /* 0x000000ffff0d7224 */ /* 0x000fe200078e00ff */
[----:B------:R-:W3:Y:S01]  /*5570*/  LDCU.64 UR6, c[0x4][0x88] ;  /* 0x01001100ff0677ac */ /* 0x000ee20008000a00 */
[----:B------:R-:W4:Y:S01]  /*5580*/  LDCU.64 UR4, c[0x4][0x8] ;  /* 0x01000100ff0477ac */ /* 0x000f220008000a00 */
[----:B-1----:R-:W-:Y:S02]  /*5590*/  MOV R4, UR8 ;  /* 0x0000000800047c02 */ /* 0x002fe40008000f00 */
[----:B------:R-:W-:Y:S02]  /*55a0*/  MOV R5, UR9 ;  /* 0x0000000900057c02 */ /* 0x000fe40008000f00 */
[----:B---3--:R-:W-:Y:S01]  /*55b0*/  MOV R7, UR7 ;  /* 0x0000000700077c02 */ /* 0x008fe20008000f00 */
[----:B------:R-:W-:Y:S01]  /*55c0*/  IMAD.U32 R6, RZ, RZ, UR6 ;  /* 0x00000006ff067e24 */ /* 0x000fe2000f8e00ff */
[----:B----4-:R-:W-:Y:S01]  /*55d0*/  MOV R11, UR5 ;  /* 0x00000005000b7c02 */ /* 0x010fe20008000f00 */
[----:B------:R-:W-:Y:S02]  /*55e0*/  IMAD.U32 R10, RZ, RZ, UR4 ;  /* 0x00000004ff0a7e24 */ /* 0x000fe4000f8e00ff */
[----:B------:R-:W-:Y:S07]  /*55f0*/  LEPC R20, `(.L_x_85) ;  /* 0x000000001014794e */ /* 0x000fee0000000000 */
[----:B--2---:R-:W-:Y:S05]  /*5600*/  CALL.ABS.NOINC R2 ;  /* 0x0000000002007343 */ /* 0x004fea0003c00000 */
.L_x_85:
[----:B------:R-:W-:Y:S05]  /*5610*/  BSYNC.RECONVERGENT B6 ;  /* 0x0000000000067941 */ /* 0x000fea0003800200 */
.L_x_84:
[----:B------:R-:W-:Y:S01]  /*5620*/  ISETP.NE.U32.AND P4, PT, R82, RZ, PT ;  /* 0x000000ff5200720c */ /* 0x000fe20003f85070 */
[----:B------:R-:W-:Y:S01]  /*5630*/  UISETP.NE.AND UP2, UPT, UR50, URZ, UPT ;  /* 0x000000ff3200728c */ /* 0x000fe2000bf45270 */
[----:B------:R-:W-:Y:S01]  /*5640*/  ISETP.NE.U32.AND P2, PT, RZ, UR38, PT ;  /* 0x00000026ff007c0c */ /* 0x000fe2000bf45070 */
[----:B------:R-:W-:Y:S01]  /*5650*/  UISETP.NE.U32.AND UP1, UPT, UR44, URZ, UPT ;  /* 0x000000ff2c00728c */ /* 0x000fe2000bf25070 */
[----:B------:R-:W-:Y:S01]  /*5660*/  ISETP.NE.AND.EX P4, PT, R83, RZ, PT, P4 ;  /* 0x000000ff5300720c */ /* 0x000fe20003f85340 */
[----:B------:R-:W-:Y:S01]  /*5670*/  UPLOP3.LUT UP0, UPT, UPT, UPT, UPT, 0x40, 0x4 ;  /* 0x000000000004789c */ /* 0x000fe20003f0e870 */
[----:B------:R-:W-:Y:S01]  /*5680*/  ISETP.NE.AND.EX P2, PT, RZ, UR39, PT, P2 ;  /* 0x00000027ff007c0c */ /* 0x000fe2000bf45320 */
[----:B------:R-:W-:Y:S01]  /*5690*/  UISETP.NE.AND.EX UP1, UPT, UR45, URZ, UPT, UP1 ;  /* 0x000000ff2d00728c */ /* 0x000fe2000bf25310 */
[----:B------:R-:W-:Y:S04]  /*56a0*/  PLOP3.LUT P1, PT, PT, PT, UP2, 0x80, 0x8 ;  /* 0x000000000008781c */ /* 0x000fe80003f2f028 */
[----:B------:R-:W-:Y:S06]  /*56b0*/  @UP2 UPLOP3.LUT UP0, UPT, UPT, UPT, UP1, 0x80, 0x8 ;  /* 0x000000000008289c */ /* 0x000fec0003f0f010 */
[----:B------:R-:W-:Y:S01]  /*56c0*/  PLOP3.LUT P0, PT, PT, PT, UP0, 0x80, 0x8 ;  /* 0x000000000008781c */ /* 0x000fe20003f0f008 */
[----:B------:R-:W-:Y:S01]  /*56d0*/  @!UPT UIADD3 URZ, UPT, UPT, URZ, URZ, URZ ;  /* 0x000000fffffff290 */ /* 0x000fe2000fffe0ff */
[----:B------:R-:W-:Y:S11]  /*56e0*/  BRA.U !UP1, `(.L_x_87) ;  /* 0x0000000109387547 */ /* 0x000ff6000b800000 */
[----:B------:R-:W-:Y:S01]  /*56f0*/  UISETP.NE.U32.AND UP0, UPT, UR38, URZ, UPT ;  /* 0x000000ff2600728c */ /* 0x000fe2000bf05070 */
[----:B------:R-:W-:Y:S02]  /*5700*/  HFMA2 R0, -RZ, RZ, 0, 5.9604644775390625e-08 ;  /* 0x00000001ff007431 */ /* 0x000fe400000001ff */
[----:B------:R-:W-:Y:S01]  /*5710*/  IMAD.MOV.U32 R88, RZ, RZ, 0x1 ;  /* 0x00000001ff587424 */ /* 0x000fe200078e00ff */
[----:B------:R-:W-:Y:S06]  /*5720*/  UISETP.NE.AND.EX UP0, UPT, UR39, URZ, UPT, UP0 ;  /* 0x000000ff2700728c */ /* 0x000fec000bf05300 */
[----:B------:R-:W-:Y:S05]  /*5730*/  PLOP3.LUT P3, PT, PT, PT, UP0, 0x80, 0x8 ;  /* 0x000000000008781c */ /* 0x000fea0003f6f008 */
[----:B------:R-:W1:Y:S01]  /*5740*/  @UP0 LDCU.64 UR6, c[0x0][0x888] ;  /* 0x00011100ff0607ac */ /* 0x000e620008000a00 */
[----:B------:R-:W-:Y:S07]  /*5750*/  @UP0 UIMAD UR4, UR36, UR44, URZ ;  /* 0x0000002c240402a4 */ /* 0x000fee000f8e02ff */
[----:B------:R-:W-:Y:S01]  /*5760*/  @!P3 PRMT R88, R0, 0x7610, R88 ;  /* 0x000076100058b816 */ /* 0x000fe20000000058 */
[----:B-1----:R-:W-:Y:S03]  /*5770*/  @UP0 UIMAD.WIDE UR6, UR4, 0x4, UR6 ;  /* 0x00000004040608a5 */ /* 0x002fe6000f8e0206 */
[----:B------:R-:W1:Y:S03]  /*5780*/  @!UP0 LDCU UR4, c[0x0][0x880] ;  /* 0x00011000ff0487ac */ /* 0x000e660008000800 */
[----:B------:R-:W-:Y:S01]  /*5790*/  IMAD.U32 R2, RZ, RZ, UR6 ;  /* 0x00000006ff027e24 */ /* 0x000fe2000f8e00ff */
[----:B------:R-:W-:Y:S05]  /*57a0*/  MOV R3, UR7 ;  /* 0x0000000700037c02 */ /* 0x000fea0008000f00 */
[----:B-----5:R2:W5:Y:S02]  /*57b0*/  @P3 LDG.E R49, desc[UR46][R2.64] ;  /* 0x0000002e02313981 */ /* 0x020564000c1e1900 */
[----:B-12---:R-:W-:Y:S02]  /*57c0*/  @!P3 IMAD.U32 R49, RZ, RZ, UR4 ;  /* 0x00000004ff31be24 */ /* 0x006fe4000f8e00ff */
.L_x_87:
[----:B------:R-:W-:Y:S05]  /*57d0*/  @!P4 BRA `(.L_x_88) ;  /* 0x000000000020c947 */ /* 0x000fea0003800000 */
[----:B------:R-:W-:Y:S04]  /*57e0*/  ISETP.NE.U32.AND P3, PT, R80, RZ, PT ;  /* 0x000000ff5000720c */ /* 0x000fe80003f65070 */
[----:B------:R-:W-:Y:S11]  /*57f0*/  ISETP.NE.AND.EX P3, PT, R81, RZ, PT, P3 ;  /* 0x000000ff5100720c */ /* 0x000ff60003f65330 */
[----:B------:R-:W-:Y:S02]  /*5800*/  @!UPT UIADD3 URZ, UPT, UPT, URZ, URZ, URZ ;  /* 0x000000fffffff290 */ /* 0x000fe4000fffe0ff */
[----:B------:R-:W1:Y:S01]  /*5810*/  @P3 LDC.64 R2, c[0x0][0x8a8] ;  /* 0x00022a00ff023b82 */ /* 0x000e620000000a00 */
[----:B------:R-:W-:Y:S04]  /*5820*/  @P3 IMAD R0, R82, UR36, RZ ;  /* 0x0000002452003c24 */ /* 0x000fe8000f8e02ff */
[----:B-1----:R-:W-:Y:S05]  /*5830*/  @P3 IMAD.WIDE R2, R0, 0x4, R2 ;  /* 0x0000000400023825 */ /* 0x002fea00078e0202 */
[----:B-----5:R1:W5:Y:S02]  /*5840*/  @P3 LDG.E R47, desc[UR46][R2.64] ;  /* 0x0000002e022f3981 */ /* 0x020364000c1e1900 */
[----:B-1----:R-:W2:Y:S02]  /*5850*/  @!P3 LDC R47, c[0x0][0x8a0] ;  /* 0x00022800ff2fbb82 */ /* 0x002ea40000000800 */
.L_x_88:
[----:B-----5:R-:W-:Y:S01]  /*5860*/  FSETP.NEU.AND P3, PT, R49, RZ, PT ;  /* 0x000000ff3100720b */ /* 0x020fe20003f6d000 */
[----:B------:R-:W-:Y:S01]  /*5870*/  BSSY B1, `(.L_x_89) ;  /* 0x0000039000017945 */ /* 0x000fe20003800000 */
[----:B------:R-:W-:Y:S01]  /*5880*/  SEL R3, RZ, 0xffffffff, P2 ;  /* 0xffffffffff037807 */ /* 0x000fe20001000000 */
[----:B------:R-:W-:Y:S01]  /*5890*/  IMAD.MOV.U32 R66, RZ, RZ, 0x1 ;  /* 0x00000001ff427424 */ /* 0x000fe200078e00ff */
[----:B------:R-:W-:Y:S01]  /*58a0*/  @P1 LOP3.LUT P2, RZ, R88, 0xff, RZ, 0xc0, !PT ;  /* 0x000000ff58ff1812 */ /* 0x000fe2000784c0ff */
[----:B------:R-:W-:Y:S01]  /*58b0*/  IMAD R48, R45, 0x80, R46 ;  /* 0x000000802d307824 */ /* 0x000fe200078e022e */
[----:B------:R-:W-:Y:S01]  /*58c0*/  @P1 SEL R0, RZ, 0xffffffff, P3 ;  /* 0xffffffffff001807 */ /* 0x000fe20001800000 */
[----:B------:R-:W-:Y:S01]  /*58d0*/  IMAD R106, R101, -0x10, R99 ;  /* 0xfffffff0656a7824 */ /* 0x000fe200078e0263 */
[----:B------:R-:W-:Y:S01]  /*58e0*/  LOP3.LUT R97, R97, 0x1, RZ, 0x3c, !PT ;  /* 0x0000000161617812 */ /* 0x000fe200078e3cff */
[----:B------:R-:W-:Y:S01]  /*58f0*/  IMAD.MOV.U32 R65, RZ, RZ, RZ ;  /* 0x000000ffff417224 */ /* 0x000fe200078e00ff */
[----:B------:R-:W-:Y:S02]  /*5900*/  @P0 SEL R0, R3, R0, !P2 ;  /* 0x0000000003000207 */ /* 0x000fe40005000000 */
[----:B------:R-:W-:Y:S02]  /*5910*/  CS2R R78, SRZ ;  /* 0x00000000004e7805 */ /* 0x000fe4000001ff00 */
[----:B------:R-:W-:Y:S02]  /*5920*/  LEA R64, R45, UR48, 0x3 ;  /* 0x000000302d407c11 */ /* 0x000fe4000f8e18ff */
[----:B------:R-:W-:Y:S02]  /*5930*/  CS2R R76, SRZ ;  /* 0x00000000004c7805 */ /* 0x000fe4000001ff00 */
[----:B------:R-:W-:Y:S02]  /*5940*/  @P1 LOP3.LUT R0, R0, 0x1, RZ, 0xc0, !PT ;  /* 0x0000000100001812 */ /* 0x000fe400078ec0ff */
[----:B------:R-:W-:Y:S02]  /*5950*/  CS2R R70, SRZ ;  /* 0x0000000000467805 */ /* 0x000fe4000001ff00 */
[----:B------:R-:W-:Y:S02]  /*5960*/  PLOP3.LUT P2, PT, PT, PT, UP1, 0x80, 0x8 ;  /* 0x000000000008781c */ /* 0x000fe40003f4f018 */
[----:B------:R-:W-:Y:S02]  /*5970*/  CS2R R68, SRZ ;  /* 0x0000000000447805 */ /* 0x000fe4000001ff00 */
[----:B------:R-:W-:Y:S02]  /*5980*/  ISETP.NE.U32.OR P5, PT, R0, 0x1, !P1 ;  /* 0x000000010000780c */ /* 0x000fe40004fa5470 */
[----:B------:R-:W-:Y:S02]  /*5990*/  CS2R R62, SRZ ;  /* 0x00000000003e7805 */ /* 0x000fe4000001ff00 */
[----:B------:R-:W-:Y:S02]  /*59a0*/  LOP3.LUT P4, R104, R88, 0xff, RZ, 0xc0, !PT ;  /* 0x000000ff58687812 */ /* 0x000fe4000788c0ff */
[----:B------:R-:W-:Y:S02]  /*59b0*/  CS2R R60, SRZ ;  /* 0x00000000003c7805 */ /* 0x000fe4000001ff00 */
[----:B------:R-:W-:Y:S02]  /*59c0*/  SEL R2, RZ, 0xffffffff, P3 ;  /* 0xffffffffff027807 */ /* 0x000fe40001800000 */
[----:B------:R-:W-:Y:S02]  /*59d0*/  CS2R R58, SRZ ;  /* 0x00000000003a7805 */ /* 0x000fe4000001ff00 */
[----:B------:R-:W-:Y:S02]  /*59e0*/  P2R R107, PR, RZ, 0x20 ;  /* 0x00000020ff6b7803 */ /* 0x000fe40000000000 */
[----:B------:R-:W-:Y:S02]  /*59f0*/  CS2R R56, SRZ ;  /* 0x0000000000387805 */ /* 0x000fe4000001ff00 */
[----:B------:R-:W-:Y:S02]  /*5a00*/  @P2 SEL R2, R3, R2, !P4 ;  /* 0x0000000203022207 */ /* 0x000fe40006000000 */
[----:B------:R-:W-:Y:S02]  /*5a10*/  @P5 SHF.L.U32 R0, R97, 0x1f, RZ ;  /* 0x0000001f61005819 */ /* 0x000fe400000006ff */
[----:B------:R-:W-:Y:S02]  /*5a20*/  LOP3.LUT R2, R2, 0x1, RZ, 0xc0, !PT ;  /* 0x0000000102027812 */ /* 0x000fe400078ec0ff */
[----:B------:R1:W3:Y:S02]  /*5a30*/  @P5 SYNCS.PHASECHK.TRANS64.TRYWAIT P1, [UR48+0x30], R0 ;  /* 0x00003000ff0055a7 */ /* 0x0002e40008021130 */
[----:B------:R-:W-:Y:S04]  /*5a40*/  ISETP.NE.U32.AND P2, PT, R2, 0x1, PT ;  /* 0x000000010200780c */ /* 0x000fe80003f45070 */
[----:B------:R-:W-:Y:S02]  /*5a50*/  P2R R67, PR, RZ, 0x4 ;  /* 0x00000004ff437803 */ /* 0x000fe40000000000 */
[----:B-1----:R-:W-:Y:S04]  /*5a60*/  SHF.L.U32 R0, R96, 0x1f, RZ ;  /* 0x0000001f60007819 */ /* 0x002fe800000006ff */
[----:B------:R1:W4:Y:S01]  /*5a70*/  SYNCS.PHASECHK.TRANS64.TRYWAIT P0, [R64+URZ+0xa0], R0 ;  /* 0x0000a000400075a7 */ /* 0x00032200080011ff */
[----:B---3--:R-:W-:Y:S01]  /*5a80*/  @P5 SEL R66, RZ, 0x1, !P1 ;  /* 0x00000001ff425807 */ /* 0x008fe20004800000 */
[----:B-1----:R-:W-:Y:S06]  /*5a90*/  @!P5 BRA `(.L_x_90) ;  /* 0x000000000058d947 */ /* 0x002fec0003800000 */
[----:B------:R-:W-:Y:S01]  /*5aa0*/  IMAD.MOV.U32 R79, RZ, RZ, RZ ;  /* 0x000000ffff4f7224 */ /* 0x000fe200078e00ff */
[----:B------:R-:W-:Y:S01]  /*5ab0*/  ISETP.NE.AND P1, PT, R66, RZ, PT ;  /* 0x000000ff4200720c */ /* 0x000fe20003f25270 */
[----:B------:R-:W-:Y:S01]  /*5ac0*/  BSSY B0, `(.L_x_91) ;  /* 0x000000c000007945 */ /* 0x000fe20003800000 */
[----:B------:R-:W-:Y:S02]  /*5ad0*/  CS2R R58, SRZ ;  /* 0x00000000003a7805 */ /* 0x000fe4000001ff00 */
[----:B------:R-:W-:Y:S02]  /*5ae0*/  CS2R R56, SRZ ;  /* 0x0000000000387805 */ /* 0x000fe4000001ff00 */
[----:B------:R-:W-:Y:S02]  /*5af0*/  CS2R R62, SRZ ;  /* 0x00000000003e7805 */ /* 0x000fe4000001ff00 */
[----:B------:R-:W-:Y:S02]  /*5b00*/  CS2R R60, SRZ ;  /* 0x00000000003c7805 */ /* 0x000fe4000001ff00 */
[----:B------:R-:W-:Y:S02]  /*5b10*/  CS2R R70, SRZ ;  /* 0x0000000000467805 */ /* 0x000fe4000001ff00 */
[----:B------:R-:W-:Y:S02]  /*5b20*/  CS2R R68, SRZ ;  /* 0x0000000000447805 */ /* 0x000fe4000001ff00 */
[----:B------:R-:W-:Y:S01]  /*5b30*/  CS2R R76, SRZ ;  /* 0x00000000004c7805 */ /* 0x000fe2000001ff00 */
[----:B------:R-:W-:Y:S06]  /*5b40*/  @P1 BRA `(.L_x_92) ;  /* 0x00000000000c1947 */ /* 0x000fec0003800000 */
[----:B------:R-:W-:Y:S04]  /*5b50*/  SHF.L.U32 R3, R97, 0x1f, RZ ;  /* 0x0000001f61037819 */ /* 0x000fe800000006ff */
[----:B------:R-:W1:Y:S02]  /*5b60*/  SYNCS.PHASECHK.TRANS64.TRYWAIT P1, [UR48+0x30], R3 ;  /* 0x00003003ff0075a7 */ /* 0x000e640008021130 */
[----:B-1----:R-:W-:Y:S05]  /*5b70*/  @!P1 BRA `(.L_x_93) ;  /* 0x0000003c004c9947 */ /* 0x002fea0003800000 */
.L_x_92:
[----:B------:R-:W-:Y:S05]  /*5b80*/  BSYNC B0 ;  /* 0x0000000000007941 */ /* 0x000fea0003800000 */
.L_x_91:
[----:B------:R-:W-:Y:S01]  /*5b90*/  ISETP.NE.AND P1, PT, R67, RZ, PT ;  /* 0x000000ff4300720c */ /* 0x000fe20003f25270 */
[----:B------:R-:W-:Y:S11]  /*5ba0*/  HFMA2 R65, -RZ, RZ, 0, 5.9604644775390625e-08 ;  /* 0x00000001ff417431 */ /* 0x000ff600000001ff */
[----:B------:R-:W-:Y:S01]  /*5bb0*/  @!UPT UIADD3 URZ, UPT, UPT, URZ, URZ, URZ ;  /* 0x000000fffffff290 */ /* 0x000fe2000fffe0ff */
[----:B------:R3:W1:Y:S04]  /*5bc0*/  @P1 LDS.128 R56, [R100] ;  /* 0x0000000064381984 */ /* 0x0006680000000c00 */
[----:B------:R3:W1:Y:S04]  /*5bd0*/  @P1 LDS.128 R60, [R99+0x10] ;  /* 0x00001000633c1984 */ /* 0x0006680000000c00 */
[----:B------:R3:W1:Y:S04]  /*5be0*/  @P1 LDS.128 R68, [R98+0x20] ;  /* 0x0000200062441984 */ /* 0x0006680000000c00 */
[----:B------:R3:W1:Y:S02]  /*5bf0*/  @P1 LDS.128 R76, [R106+0x30] ;  /* 0x000030006a4c1984 */ /* 0x0006640000000c00 */
.L_x_90:
[----:B------:R-:W-:Y:S05]  /*5c00*/  BSYNC B1 ;  /* 0x0000000000017941 */ /* 0x000fea0003800000 */
.L_x_89:
[----:B-1----:R-:W-:Y:S04]  /*5c10*/  SHF.R.U32.HI R2, RZ, 0x15, R48 ;  /* 0x00000015ff027819 */ /* 0x002fe80000011630 */
[----:B------:R-:W-:Y:S01]  /*5c20*/  LOP3.LUT P1, RZ, R2, 0x3, R92, 0x48, !PT ;  /* 0x0000000302ff7812 */ /* 0x000fe2000782485c */
[----:B------:R-:W-:Y:S01]  /*5c30*/  @!UPT UIADD3 URZ, UPT, UPT, URZ, URZ, URZ ;  /* 0x000000fffffff290 */ /* 0x000fe2000fffe0ff */
[----:B----4-:R-:W-:Y:S11]  /*5c40*/  @P0 BRA `(.L_x_94) ;  /* 0x0000000000080947 */ /* 0x010ff60003800000 */
[----:B------:R-:W1:Y:S02]  /*5c50*/  SYNCS.PHASECHK.TRANS64.TRYWAIT P0, [R64+URZ+0xa0], R0 ;  /* 0x0000a000400075a7 */ /* 0x000e6400080011ff */
[----:B-1----:R-:W-:Y:S05]  /*5c60*/  @!P0 BRA `(.L_x_95) ;  /* 0x0000003c00288947 */ /* 0x002fea0003800000 */
.L_x_94:
[----:B------:R-:W-:Y:S05]  /*5c70*/  @!P1 BRA `(.L_x_96) ;  /* 0x0000000000409947 */ /* 0x000fea0003800000 */
[----:B------:R-:W4:Y:S01]  /*5c80*/  LDCU.64 UR8, c[0x4][0x70] ;  /* 0x01000e00ff0877ac */ /* 0x000f220008000a00 */
[----:B------:R-:W-:Y:S01]  /*5c90*/  MOV R3, 0x0 ;  /* 0x0000000000037802 */ /* 0x000fe20000000f00 */
[----:B------:R-:W-:Y:S02]  /*5ca0*/  HFMA2 R12, -RZ, RZ, 0, 5.9604644775390625e-08 ;  /* 0x00000001ff0c7431 */ /* 0x000fe400000001ff */
[----:B------:R-:W-:Y:S02]  /*5cb0*/  IMAD.MOV.U32 R8, RZ, RZ, 0x192 ;  /* 0x00000192ff087424 */ /* 0x000fe400078e00ff */
[----:B------:R-:W-:Y:S01]  /*5cc0*/  IMAD.MOV.U32 R13, RZ, RZ, RZ ;  /* 0x000000ffff0d7224 */ /* 0x000fe200078e00ff */
[----:B------:R-:W5:Y:S01]  /*5cd0*/  LDCU.64 UR6, c[0x4][0x78] ;  /* 0x01000f00ff0677ac */ /* 0x000f620008000a00 */
[----:B------:R-:W1:Y:S01]  /*5ce0*/  LDC.64 R2, c[0x4][R3] ;  /* 0x0100000003027b82 */ /* 0x000e620000000a00 */
[----:B------:R-:W2:Y:S01]  /*5cf0*/  LDCU.64 UR4, c[0x4][0x10] ;  /* 0x01000200ff0477ac */ /* 0x000ea20008000a00 */
[----:B----4-:R-:W-:Y:S01]  /*5d00*/  MOV R5, UR9 ;  /* 0x0000000900057c02 */ /* 0x010fe20008000f00 */
[----:B------:R-:W-:Y:S01]  /*5d10*/  IMAD.U32 R4, RZ, RZ, UR8 ;  /* 0x00000008ff047e24 */ /* 0x000fe2000f8e00ff */
[----:B-----5:R-:W-:Y:S01]  /*5d20*/  MOV R7, UR7 ;  /* 0x0000000700077c02 */ /* 0x020fe20008000f00 */
[----:B------:R-:W-:Y:S01]  /*5d30*/  IMAD.U32 R6, RZ, RZ, UR6 ;  /* 0x00000006ff067e24 */ /* 0x000fe2000f8e00ff */
[----:B--2---:R-:W-:Y:S01]  /*5d40*/  MOV R11, UR5 ;  /* 0x00000005000b7c02 */ /* 0x004fe20008000f00 */
[----:B------:R-:W-:Y:S02]  /*5d50*/  IMAD.U32 R10, RZ, RZ, UR4 ;  /* 0x00000004ff0a7e24 */ /* 0x000fe4000f8e00ff */
[----:B------:R-:W-:Y:S07]  /*5d60*/  LEPC R20, `(.L_x_96) ;  /* 0x000000001014794e */ /* 0x000fee0000000000 */
[----:B-1-3--:R-:W-:Y:S05]  /*5d70*/  CALL.ABS.NOINC R2 ;  /* 0x0000000002007343 */ /* 0x00afea0003c00000 */
.L_x_96:
[----:B------:R-:W-:Y:S01]  /*5d80*/  SHF.L.U32 R50, R56, 0x10, RZ ;  /* 0x0000001038327819 */ /* 0x000fe200000006ff */
[----:B------:R-:W-:Y:S05]  /*5d90*/  WARPSYNC.ALL ;  /* 0x0000000000007948 */ /* 0x000fea0003800000 */
[----:B------:R-:W-:Y:S01]  /*5da0*/  R2UR UR4, R48 ;  /* 0x00000000300472ca */ /* 0x000fe200000e0000 */
[----:B------:R-:W-:Y:S01]  /*5db0*/  BSSY.RECONVERGENT B0, `(.L_x_97) ;  /* 0x0000088000007945 */ /* 0x000fe20003800200 */
[----:B------:R-:W-:Y:S02]  /*5dc0*/  LOP3.LUT R51, R56, 0xffff0000, RZ, 0xc0, !PT ;  /* 0xffff000038337812 */ /* 0x000fe400078ec0ff */
[----:B------:R-:W-:Y:S02]  /*5dd0*/  SHF.L.U32 R52, R57, 0x10, RZ ;  /* 0x0000001039347819 */ /* 0x000fe400000006ff */
[----:B------:R-:W-:Y:S07]  /*5de0*/  ISETP.NE.AND P0, PT, R102, RZ, PT ;  /* 0x000000ff6600720c */ /* 0x000fee0003f05270 */
[----:B------:R-:W1:Y:S02]  /*5df0*/  LDTM.x32 R4, tmem[UR4] ;  /* 0x00000004000479ee */ /* 0x000e6400082c0000 */
[C---:B-12---:R-:W-:Y:S01]  /*5e00*/  FMUL R0, R47.reuse, R4 ;  /* 0x000000042f007220 */ /* 0x046fe20000400000 */
[C---:B------:R-:W-:Y:S01]  /*5e10*/  FMUL R2, R47.reuse, R5 ;  /* 0x000000052f027220 */ /* 0x040fe20000400000 */
[C---:B------:R-:W-:Y:S01]  /*5e20*/  FMUL R4, R47.reuse, R8 ;  /* 0x000000082f047220 */ /* 0x040fe20000400000 */
[C---:B------:R-:W-:Y:S01]  /*5e30*/  FMUL R3, R47.reuse, R6 ;  /* 0x000000062f037220 */ /* 0x040fe20000400000 */
[C---:B------:R-:W-:Y:S01]  /*5e40*/  FMUL R5, R47.reuse, R9 ;  /* 0x000000092f057220 */ /* 0x040fe20000400000 */
[C---:B------:R-:W-:Y:S01]  /*5e50*/  FMUL R8, R47.reuse, R12 ;  /* 0x0000000c2f087220 */ /* 0x040fe20000400000 */
[C---:B------:R-:W-:Y:S01]  /*5e60*/  FMUL R6, R47.reuse, R10 ;  /* 0x0000000a2f067220 */ /* 0x040fe20000400000 */
[C---:B------:R-:W-:Y:S01]  /*5e70*/  FMUL R9, R47.reuse, R13 ;  /* 0x0000000d2f097220 */ /* 0x040fe20000400000 */
[----:B------:R-:W-:Y:S01]  /*5e80*/  FMUL R12, R47, R16 ;  /* 0x000000102f0c7220 */ /* 0x000fe20000400000 */
[----:B------:R-:W-:Y:S01]  /*5e90*/  FFMA R0, R49, R50, R0 ;  /* 0x0000003231007223 */ /* 0x000fe20000000000 */
[C---:B------:R-:W-:Y:S01]  /*5ea0*/  FMUL R10, R47.reuse, R14 ;  /* 0x0000000e2f0a7220 */ /* 0x040fe20000400000 */
[C---:B------:R-:W-:Y:S01]  /*5eb0*/  FMUL R13, R47.reuse, R17 ;  /* 0x000000112f0d7220 */ /* 0x040fe20000400000 */
[----:B------:R-:W-:Y:S01]  /*5ec0*/  FMUL R16, R47, R20 ;  /* 0x000000142f107220 */ /* 0x000fe20000400000 */
[----:B------:R-:W-:Y:S01]  /*5ed0*/  FFMA R2, R49, R51, R2 ;  /* 0x0000003331027223 */ /* 0x000fe20000000002 */
[C---:B------:R-:W-:Y:S01]  /*5ee0*/  FMUL R14, R47.reuse, R18 ;  /* 0x000000122f0e7220 */ /* 0x040fe20000400000 */
        /* <DEDUP_REMOVED lines=8> */
[----:B------:R-:W-:Y:S01]  /*5f70*/  LOP3.LUT R32, R57, 0xffff0000, RZ, 0xc0, !PT ;  /* 0xffff000039207812 */ /* 0x000fe200078ec0ff */
[C---:B------:R-:W-:Y:S01]  /*5f80*/  FMUL R26, R47.reuse, R30 ;  /* 0x0000001e2f1a7220 */ /* 0x040fe20000400000 */
[----:B------:R-:W-:Y:S01]  /*5f90*/  FMUL R29, R47, R33 ;  /* 0x000000212f1d7220 */ /* 0x000fe20000400000 */
[----:B------:R-:W-:Y:S01]  /*5fa0*/  SHF.L.U32 R33, R58, 0x10, RZ ;  /* 0x000000103a217819 */ /* 0x000fe200000006ff */
[----:B------:R-:W-:Y:S01]  /*5fb0*/  FFMA R3, R49, R52, R3 ;  /* 0x0000003431037223 */ /* 0x000fe20000000003 */
[----:B------:R-:W-:Y:S01]  /*5fc0*/  F2FP.BF16.F32.PACK_AB R52, R2, R0 ;  /* 0x000000000234723e */ /* 0x000fe200000010ff */
[----:B------:R-:W-:Y:S01]  /*5fd0*/  FMUL R7, R47, R7 ;  /* 0x000000072f077220 */ /* 0x000fe20000400000 */
[----:B------:R-:W-:Y:S01]  /*5fe0*/  SHF.L.U32 R0, R59, 0x10, RZ ;  /* 0x000000103b007819 */ /* 0x000fe200000006ff */
[----:B------:R-:W-:Y:S01]  /*5ff0*/  FMUL R30, R47, R34 ;  /* 0x000000222f1e7220 */ /* 0x000fe20000400000 */
[----:B------:R-:W-:Y:S01]  /*6000*/  LOP3.LUT R34, R58, 0xffff0000, RZ, 0xc0, !PT ;  /* 0xffff00003a227812 */ /* 0x000fe200078ec0ff */
[----:B------:R-:W-:Y:S01]  /*6010*/  FFMA R7, R49, R32, R7 ;  /* 0x0000002031077223 */ /* 0x000fe20000000007 */
[----:B------:R-:W-:Y:S01]  /*6020*/  LOP3.LUT R2, R59, 0xffff0000, RZ, 0xc0, !PT ;  /* 0xffff00003b027812 */ /* 0x000fe200078ec0ff */
[----:B------:R-:W-:Y:S01]  /*6030*/  FFMA R4, R49, R33, R4 ;  /* 0x0000002131047223 */ /* 0x000fe20000000004 */
[----:B------:R-:W-:Y:S01]  /*6040*/  FMUL R11, R47, R11 ;  /* 0x0000000b2f0b7220 */ /* 0x000fe20000400000 */
[----:B------:R-:W-:Y:S01]  /*6050*/  FFMA R5, R49, R34, R5 ;  /* 0x0000002231057223 */ /* 0x000fe20000000005 */
[----:B------:R-:W-:Y:S01]  /*6060*/  F2FP.BF16.F32.PACK_AB R53, R7, R3 ;  /* 0x000000030735723e */ /* 0x000fe200000010ff */
[C---:B------:R-:W-:Y:S01]  /*6070*/  FFMA R6, R49.reuse, R0, R6 ;  /* 0x0000000031067223 */ /* 0x040fe20000000006 */
[C---:B------:R-:W-:Y:S01]  /*6080*/  SHF.L.U32 R0, R60.reuse, 0x10, RZ ;  /* 0x000000103c007819 */ /* 0x040fe200000006ff */
[----:B------:R-:W-:Y:S01]  /*6090*/  FFMA R11, R49, R2, R11 ;  /* 0x00000002310b7223 */ /* 0x000fe2000000000b */
[----:B------:R-:W-:Y:S01]  /*60a0*/  LOP3.LUT R2, R60, 0xffff0000, RZ, 0xc0, !PT ;  /* 0xffff00003c027812 */ /* 0x000fe200078ec0ff */
[----:B------:R-:W-:Y:S01]  /*60b0*/  FMUL R15, R47, R15 ;  /* 0x0000000f2f0f7220 */ /* 0x000fe20000400000 */
[----:B------:R-:W-:Y:S01]  /*60c0*/  SHF.L.U32 R3, R61, 0x10, RZ ;  /* 0x000000103d037819 */ /* 0x000fe200000006ff */
[----:B------:R-:W-:Y:S01]  /*60d0*/  FFMA R8, R49, R0, R8 ;  /* 0x0000000031087223 */ /* 0x000fe20000000008 */
[----:B------:R-:W-:Y:S01]  /*60e0*/  LOP3.LUT R0, R61, 0xffff0000, RZ, 0xc0, !PT ;  /* 0xffff00003d007812 */ /* 0x000fe200078ec0ff */
[C---:B------:R-:W-:Y:S01]  /*60f0*/  FFMA R9, R49.reuse, R2, R9 ;  /* 0x0000000231097223 */ /* 0x040fe20000000009 */
[C---:B------:R-:W-:Y:S01]  /*6100*/  SHF.L.U32 R2, R62.reuse, 0x10, RZ ;  /* 0x000000103e027819 */ /* 0x040fe200000006ff */
[----:B------:R-:W-:Y:S01]  /*6110*/  FFMA R10, R49, R3, R10 ;  /* 0x00000003310a7223 */ /* 0x000fe2000000000a */
[----:B------:R-:W-:Y:S01]  /*6120*/  SHF.L.U32 R3, R63, 0x10, RZ ;  /* 0x000000103f037819 */ /* 0x000fe200000006ff */
[C---:B------:R-:W-:Y:S01]  /*6130*/  FFMA R15, R49.reuse, R0, R15 ;  /* 0x00000000310f7223 */ /* 0x040fe2000000000f */
[----:B------:R-:W-:Y:S01]  /*6140*/  LOP3.LUT R0, R62, 0xffff0000, RZ, 0xc0, !PT ;  /* 0xffff00003e007812 */ /* 0x000fe200078ec0ff */
[----:B------:R-:W-:Y:S01]  /*6150*/  FFMA R12, R49, R2, R12 ;  /* 0x00000002310c7223 */ /* 0x000fe2000000000c */
[C---:B------:R-:W-:Y:S01]  /*6160*/  SHF.L.U32 R2, R68.reuse, 0x10, RZ ;  /* 0x0000001044027819 */ /* 0x040fe200000006ff */
[----:B------:R-:W-:Y:S01]  /*6170*/  FMUL R19, R47, R19 ;  /* 0x000000132f137220 */ /* 0x000fe20000400000 */
[----:B------:R-:W-:Y:S01]  /*6180*/  F2FP.BF16.F32.PACK_AB R54, R5, R4 ;  /* 0x000000040536723e */ /* 0x000fe200000010ff */
[----:B------:R-:W-:Y:S01]  /*6190*/  FFMA R13, R49, R0, R13 ;  /* 0x00000000310d7223 */ /* 0x000fe2000000000d */
[----:B------:R-:W-:Y:S01]  /*61a0*/  LOP3.LUT R0, R63, 0xffff0000, RZ, 0xc0, !PT ;  /* 0xffff00003f007812 */ /* 0x000fe200078ec0ff */
[----:B------:R-:W-:Y:S01]  /*61b0*/  FFMA R14, R49, R3, R14 ;  /* 0x00000003310e7223 */ /* 0x000fe2000000000e */
[----:B------:R-:W-:Y:S01]  /*61c0*/  LOP3.LUT R3, R68, 0xffff0000, RZ, 0xc0, !PT ;  /* 0xffff000044037812 */ /* 0x000fe200078ec0ff */
[----:B------:R-:W-:Y:S01]  /*61d0*/  FMUL R23, R47, R23 ;  /* 0x000000172f177220 */ /* 0x000fe20000400000 */
[----:B------:R-:W-:Y:S01]  /*61e0*/  F2FP.BF16.F32.PACK_AB R55, R11, R6 ;  /* 0x000000060b37723e */ /* 0x000fe200000010ff */
[----:B------:R-:W-:Y:S01]  /*61f0*/  FFMA R19, R49, R0, R19 ;  /* 0x0000000031137223 */ /* 0x000fe20000000013 */
[----:B------:R-:W-:Y:S01]  /*6200*/  SHF.L.U32 R0, R69, 0x10, RZ ;  /* 0x0000001045007819 */ /* 0x000fe200000006ff */
[----:B------:R-:W-:Y:S01]  /*6210*/  FFMA R16, R49, R2, R16 ;  /* 0x0000000231107223 */ /* 0x000fe20000000010 */
[----:B------:R-:W-:Y:S01]  /*6220*/  LOP3.LUT R2, R69, 0xffff0000, RZ, 0xc0, !PT ;  /* 0xffff000045027812 */ /* 0x000fe200078ec0ff */
[----:B------:R-:W-:Y:S01]  /*6230*/  FFMA R17, R49, R3, R17 ;  /* 0x0000000331117223 */ /* 0x000fe20000000011 */
[----:B------:R-:W-:Y:S01]  /*6240*/  SHF.L.U32 R3, R71, 0x10, RZ ;  /* 0x0000001047037819 */ /* 0x000fe200000006ff */
[----:B------:R-:W-:Y:S01]  /*6250*/  FFMA R18, R49, R0, R18 ;  /* 0x0000000031127223 */ /* 0x000fe20000000012 */
[C---:B------:R-:W-:Y:S01]  /*6260*/  SHF.L.U32 R0, R70.reuse, 0x10, RZ ;  /* 0x0000001046007819 */ /* 0x040fe200000006ff */
[----:B------:R1:W-:Y:S01]  /*6270*/  STS.128 [R100], R52 ;  /* 0x0000003464007388 */ /* 0x0003e20000000c00 */
[----:B------:R-:W-:Y:S01]  /*6280*/  F2FP.BF16.F32.PACK_AB R8, R9, R8 ;  /* 0x000000080908723e */ /* 0x000fe200000010ff */
[C---:B------:R-:W-:Y:S01]  /*6290*/  FFMA R23, R49.reuse, R2, R23 ;  /* 0x0000000231177223 */ /* 0x040fe20000000017 */
[----:B------:R-:W-:Y:S01]  /*62a0*/  LOP3.LUT R2, R70, 0xffff0000, RZ, 0xc0, !PT ;  /* 0xffff000046027812 */ /* 0x000fe200078ec0ff */
[----:B------:R-:W-:Y:S01]  /*62b0*/  FFMA R20, R49, R0, R20 ;  /* 0x0000000031147223 */ /* 0x000fe20000000014 */
[----:B------:R-:W-:Y:S01]  /*62c0*/  LOP3.LUT R0, R71, 0xffff0000, RZ, 0xc0, !PT ;  /* 0xffff000047007812 */ /* 0x000fe200078ec0ff */
[----:B------:R-:W-:Y:S01]  /*62d0*/  FMUL R27, R47, R27 ;  /* 0x0000001b2f1b7220 */ /* 0x000fe20000400000 */
[----:B------:R-:W-:Y:S01]  /*62e0*/  F2FP.BF16.F32.PACK_AB R9, R15, R10 ;  /* 0x0000000a0f09723e */ /* 0x000fe200000010ff */
[C---:B------:R-:W-:Y:S01]  /*62f0*/  FFMA R21, R49.reuse, R2, R21 ;  /* 0x0000000231157223 */ /* 0x040fe20000000015 */
[C---:B------:R-:W-:Y:S01]  /*6300*/  FFMA R22, R49.reuse, R3, R22 ;  /* 0x0000000331167223 */ /* 0x040fe20000000016 */
[----:B------:R-:W-:Y:S01]  /*6310*/  FFMA R27, R49, R0, R27 ;  /* 0x00000000311b7223 */ /* 0x000fe2000000001b */
[C---:B------:R-:W-:Y:S01]  /*6320*/  SHF.L.U32 R2, R76.reuse, 0x10, RZ ;  /* 0x000000104c027819 */ /* 0x040fe200000006ff */
[C---:B------:R-:W-:Y:S01]  /*6330*/  FMUL R31, R47.reuse, R31 ;  /* 0x0000001f2f1f7220 */ /* 0x040fe20000400000 */
[----:B------:R-:W-:Y:S01]  /*6340*/  LOP3.LUT R0, R76, 0xffff0000, RZ, 0xc0, !PT ;  /* 0xffff00004c007812 */ /* 0x000fe200078ec0ff */
[----:B------:R-:W-:Y:S01]  /*6350*/  FMUL R35, R47, R35 ;  /* 0x000000232f237220 */ /* 0x000fe20000400000 */
[----:B------:R-:W-:Y:S01]  /*6360*/  SHF.L.U32 R3, R77, 0x10, RZ ;  /* 0x000000104d037819 */ /* 0x000fe200000006ff */
[----:B------:R-:W-:Y:S01]  /*6370*/  FFMA R24, R49, R2, R24 ;  /* 0x0000000231187223 */ /* 0x000fe20000000018 */
[----:B------:R-:W-:Y:S01]  /*6380*/  F2FP.BF16.F32.PACK_AB R10, R13, R12 ;  /* 0x0000000c0d0a723e */ /* 0x000fe200000010ff */
[----:B------:R-:W-:Y:S01]  /*6390*/  FFMA R25, R49, R0, R25 ;  /* 0x0000000031197223 */ /* 0x000fe20000000019 */
[----:B------:R-:W-:Y:S01]  /*63a0*/  F2FP.BF16.F32.PACK_AB R11, R19, R14 ;  /* 0x0000000e130b723e */ /* 0x000fe200000010ff */
[----:B------:R-:W-:Y:S01]  /*63b0*/  FFMA R26, R49, R3, R26 ;  /* 0x00000003311a7223 */ /* 0x000fe2000000001a */
[----:B------:R-:W-:Y:S02]  /*63c0*/  LOP3.LUT R0, R77, 0xffff0000, RZ, 0xc0, !PT ;  /* 0xffff00004d007812 */ /* 0x000fe400078ec0ff */
[C---:B------:R-:W-:Y:S01]  /*63d0*/  SHF.L.U32 R2, R78.reuse, 0x10, RZ ;  /* 0x000000104e027819 */ /* 0x040fe200000006ff */
[----:B------:R1:W-:Y:S01]  /*63e0*/  STS.128 [R99+0x10], R8 ;  /* 0x0000100863007388 */ /* 0x0003e20000000c00 */
[----:B------:R-:W-:Y:S01]  /*63f0*/  LOP3.LUT R3, R78, 0xffff0000, RZ, 0xc0, !PT ;  /* 0xffff00004e037812 */ /* 0x000fe200078ec0ff */
[----:B------:R-:W-:Y:S01]  /*6400*/  FFMA R31, R49, R0, R31 ;  /* 0x00000000311f7223 */ /* 0x000fe2000000001f */
[----:B------:R-:W-:Y:S01]  /*6410*/  SHF.L.U32 R4, R79, 0x10, RZ ;  /* 0x000000104f047819 */ /* 0x000fe200000006ff */
[----:B------:R-:W-:Y:S01]  /*6420*/  FFMA R28, R49, R2, R28 ;  /* 0x00000002311c7223 */ /* 0x000fe2000000001c */
[----:B------:R-:W-:Y:S01]  /*6430*/  F2FP.BF16.F32.PACK_AB R16, R17, R16 ;  /* 0x000000101110723e */ /* 0x000fe200000010ff */
[----:B------:R-:W-:Y:S01]  /*6440*/  FFMA R29, R49, R3, R29 ;  /* 0x00000003311d7223 */ /* 0x000fe2000000001d */
[----:B------:R-:W-:Y:S01]  /*6450*/  LOP3.LUT R5, R79, 0xffff0000, RZ, 0xc0, !PT ;  /* 0xffff00004f057812 */ /* 0x000fe200078ec0ff */
[----:B------:R-:W-:Y:S01]  /*6460*/  FFMA R30, R49, R4, R30 ;  /* 0x00000004311e7223 */ /* 0x000fe2000000001e */
[----:B------:R-:W-:Y:S02]  /*6470*/  F2FP.BF16.F32.PACK_AB R17, R23, R18 ;  /* 0x000000121711723e */ /* 0x000fe400000010ff */
[----:B------:R-:W-:Y:S01]  /*6480*/  F2FP.BF16.F32.PACK_AB R18, R21, R20 ;  /* 0x000000141512723e */ /* 0x000fe200000010ff */
[----:B------:R-:W-:Y:S01]  /*6490*/  FFMA R35, R49, R5, R35 ;  /* 0x0000000531237223 */ /* 0x000fe20000000023 */
[----:B------:R-:W-:Y:S02]  /*64a0*/  F2FP.BF16.F32.PACK_AB R19, R27, R22 ;  /* 0x000000161b13723e */ /* 0x000fe400000010ff */
[----:B------:R-:W-:Y:S02]  /*64b0*/  F2FP.BF16.F32.PACK_AB R24, R25, R24 ;  /* 0x000000181918723e */ /* 0x000fe400000010ff */
[----:B------:R-:W-:Y:S01]  /*64c0*/  F2FP.BF16.F32.PACK_AB R25, R31, R26 ;  /* 0x0000001a1f19723e */ /* 0x000fe200000010ff */
[----:B------:R1:W-:Y:S01]  /*64d0*/  STS.128 [R98+0x20], R16 ;  /* 0x0000201062007388 */ /* 0x0003e20000000c00 */
[----:B------:R-:W-:Y:S02]  /*64e0*/  F2FP.BF16.F32.PACK_AB R26, R29, R28 ;  /* 0x0000001c1d1a723e */ /* 0x000fe400000010ff */
[----:B------:R-:W-:Y:S05]  /*64f0*/  F2FP.BF16.F32.PACK_AB R27, R35, R30 ;  /* 0x0000001e231b723e */ /* 0x000fea00000010ff */
[----:B------:R1:W-:Y:S01]  /*6500*/  STS.128 [R106+0x30], R24 ;  /* 0x000030186a007388 */ /* 0x0003e20000000c00 */
[----:B------:R-:W-:Y:S01]  /*6510*/  @!PT LDS RZ, [RZ] ;  /* 0x00000000fffff984 */ /* 0x000fe20000000800 */
[----:B------:R-:W-:Y:S01]  /*6520*/  @!PT LDS RZ, [RZ] ;  /* 0x00000000fffff984 */ /* 0x000fe20000000800 */
[----:B------:R-:W-:Y:S01]  /*6530*/  @!PT LDS RZ, [RZ] ;  /* 0x00000000fffff984 */ /* 0x000fe20000000800 */
[----:B------:R-:W-:Y:S01]  /*6540*/  @!PT LDS RZ, [RZ] ;  /* 0x00000000fffff984 */ /* 0x000fe20000000800 */
[----:B------:R2:W-:Y:S07]  /*6550*/  MEMBAR.ALL.CTA ;  /* 0x0000000000007992 */ /* 0x0005ee0000008000 */
[----:B--2---:R-:W2:Y:S02]  /*6560*/  FENCE.VIEW.ASYNC.S ;  /* 0x00000000000073c6 */ /* 0x004ea40000000000 */
[----:B--2---:R-:W-:Y:S06]  /*6570*/  BAR.SYNC.DEFER_BLOCKING 0x1, 0x80 ;  /* 0x0042000000007b1d */ /* 0x004fec0000010000 */
[----:B------:R-:W-:Y:S05]  /*6580*/  @P0 BRA `(.L_x_98) ;  /* 0x0000000000280947 */ /* 0x000fea0003800000 */
[----:B------:R-:W-:Y:S02]  /*6590*/  UIADD3 UR4, UPT, UPT, UR48, 0x200, URZ ;  /* 0x0000020030047890 */ /* 0x000fe4000fffe0ff */
[----:B------:R-:W-:Y:S01]  /*65a0*/  UIADD3 UR6, UP0, UPT, UR52, 0x680, URZ ;  /* 0x0000068034067890 */ /* 0x000fe2000ff1e0ff */
[----:B------:R-:W-:Y:S03]  /*65b0*/  UMOV UR43, UR36 ;  /* 0x00000024002b7c82 */ /* 0x000fe60008000000 */
[----:B------:R-:W-:Y:S01]  /*65c0*/  MOV R93, UR4 ;  /* 0x00000004005d7c02 */ /* 0x000fe20008000f00 */
[----:B------:R-:W-:Y:S03]  /*65d0*/  UIADD3.X UR7, UPT, UPT, URZ, UR53, URZ, UP0, !UPT ;  /* 0x00000035ff077290 */ /* 0x000fe600087fe4ff */
[----:B------:R-:W-:Y:S11]  /*65e0*/  R2UR UR40, R93 ;  /* 0x000000005d2872ca */ /* 0x000ff600000e0000 */
[----:B------:R-:W-:Y:S02]  /*65f0*/  @!UPT UIADD3 URZ, UPT, UPT, URZ, URZ, URZ ;  /* 0x000000fffffff290 */ /* 0x000fe4000fffe0ff */
[----:B------:R2:W-:Y:S01]  /*6600*/  UTMASTG.3D [UR40], [UR6] ;  /* 0x00000028060073b5 */ /* 0x0005e20008010000 */
[----:B------:R0:W-:Y:S01]  /*6610*/  UTMACMDFLUSH ;  /* 0x00000000000079b7 */ /* 0x0001e20000000000 */
[----:B--2---:R-:W-:Y:S04]  /*6620*/  DEPBAR.LE SB0, 0x1 ;  /* 0x000080400000791a */ /* 0x004fe80000000000 */
.L_x_98:
[----:B------:R-:W-:Y:S05]  /*6630*/  BSYNC.RECONVERGENT B0 ;  /* 0x0000000000007941 */ /* 0x000fea0003800200 */
.L_x_97:
[----:B------:R-:W-:Y:S01]  /*6640*/  BAR.SYNC.DEFER_BLOCKING 0x1, 0x80 ;  /* 0x0042000000007b1d */ /* 0x000fe20000010000 */
[----:B------:R-:W-:Y:S01]  /*6650*/  ISETP.NE.AND P1, PT, R107, RZ, PT ;  /* 0x000000ff6b00720c */ /* 0x000fe20003f25270 */
[----:B------:R-:W-:Y:S01]  /*6660*/  UISETP.NE.AND UP0, UPT, UR49, URZ, UPT ;  /* 0x000000ff3100728c */ /* 0x000fe2000bf05270 */
[----:B------:R-:W-:Y:S11]  /*6670*/  LEA R2, R65, UR48, 0x3 ;  /* 0x0000003041027c11 */ /* 0x000ff6000f8e18ff */
[----:B------:R-:W-:Y:S01]  /*6680*/  @P1 SHF.L.U32 R3, R97, 0x1f, RZ ;  /* 0x0000001f61031819 */ /* 0x000fe200000006ff */
[----:B------:R-:W-:Y:S06]  /*6690*/  BRA.U !UP0, `(.L_x_99) ;  /* 0x0000000108247547 */ /* 0x000fec000b800000 */
[----:B------:R-:W-:Y:S01]  /*66a0*/  IMAD.U32 R4, RZ, RZ, UR51 ;  /* 0x00000033ff047e24 */ /* 0x000fe2000f8e00ff */
[----:B------:R-:W-:Y:S01]  /*66b0*/  MOV R0, UR37 ;  /* 0x0000002500007c02 */ /* 0x000fe20008000f00 */
[----:B------:R-:W-:Y:S03]  /*66c0*/  UIADD3 UR51, UPT, UPT, UR51, 0x1, URZ ;  /* 0x0000000133337890 */ /* 0x000fe6000fffe0ff */
[----:B------:R-:W-:Y:S01]  /*66d0*/  @P1 LEA R4, R4, UR48, 0x3 ;  /* 0x0000003004041c11 */ /* 0x000fe2000f8e18ff */
[----:B------:R-:W-:Y:S04]  /*66e0*/  UISETP.NE.AND UP0, UPT, UR51, 0x4, UPT ;  /* 0x000000043300788c */ /* 0x000fe8000bf05270 */
[----:B------:R-:W-:Y:S01]  /*66f0*/  @P1 VIADD R4, R4, 0x50 ;  /* 0x0000005004041836 */ /* 0x000fe20000000000 */
[----:B------:R-:W-:Y:S04]  /*6700*/  USEL UR51, UR51, URZ, UP0 ;  /* 0x000000ff33337287 */ /* 0x000fe80008000000 */
[----:B------:R-:W-:Y:S04]  /*6710*/  @P1 PRMT R0, R0, 0x654, R4 ;  /* 0x0000065400001816 */ /* 0x000fe80000000004 */
[----:B------:R2:W-:Y:S04]  /*6720*/  @P1 SYNCS.ARRIVE.TRANS64.RED.A1T0 RZ, [R0+URZ], RZ ;  /* 0x000000ff00ff19a7 */ /* 0x0005e800081004ff */
.L_x_99:
[----:B------:R-:W4:Y:S01]  /*6730*/  @P1 SYNCS.PHASECHK.TRANS64.TRYWAIT P0, [R2+URZ+0x30], R3 ;  /* 0x00003003020015a7 */ /* 0x000f2200080011ff */
[----:B------:R-:W-:Y:S01]  /*6740*/  BSSY B1, `(.L_x_100) ;  /* 0x0000016000017945 */ /* 0x000fe20003800000 */
[----:B----4-:R-:W-:Y:S03]  /*6750*/  @P1 SEL R66, RZ, 0x1, !P0 ;  /* 0x00000001ff421807 */ /* 0x010fe60004000000 */
[----:B------:R-:W-:Y:S05]  /*6760*/  @!P1 BRA `(.L_x_101) ;  /* 0x00000000004c9947 */ /* 0x000fea0003800000 */
[----:B------:R-:W-:Y:S01]  /*6770*/  ISETP.NE.AND P0, PT, R66, RZ, PT ;  /* 0x000000ff4200720c */ /* 0x000fe20003f05270 */
[----:B------:R-:W-:Y:S01]  /*6780*/  BSSY B0, `(.L_x_102) ;  /* 0x000000b000007945 */ /* 0x000fe20003800000 */
[----:B------:R-:W-:Y:S11]  /*6790*/  ISETP.NE.AND P1, PT, R67, RZ, PT ;  /* 0x000000ff4300720c */ /* 0x000ff60003f25270 */
[----:B------:R-:W-:Y:S02]  /*67a0*/  @!UPT UIADD3 URZ, UPT, UPT, URZ, URZ, URZ ;  /* 0x000000fffffff290 */ /* 0x000fe4000fffe0ff */
[C---:B------:R-:W-:Y:S01]  /*67b0*/  @P1 IMAD R6, R65.reuse, 0x2000, R100 ;  /* 0x0000200041061824 */ /* 0x040fe200078e0264 */
[C---:B------:R-:W-:Y:S01]  /*67c0*/  @P1 LEA R4, R65.reuse, R98, 0xd ;  /* 0x0000006241041211 */ /* 0x040fe200078e68ff */
[C---:B------:R-:W-:Y:S02]  /*67d0*/  @P1 IMAD R5, R65.reuse, 0x2000, R99 ;  /* 0x0000200041051824 */ /* 0x040fe400078e0263 */
[----:B------:R-:W-:Y:S01]  /*67e0*/  @P1 IMAD R3, R65, 0x2000, R106 ;  /* 0x0000200041031824 */ /* 0x000fe200078e026a */
[----:B------:R-:W-:Y:S06]  /*67f0*/  @P0 BRA `(.L_x_103) ;  /* 0x00000000000c0947 */ /* 0x000fec0003800000 */
[----:B--2---:R-:W-:Y:S04]  /*6800*/  SHF.L.U32 R0, R97, 0x1f, RZ ;  /* 0x0000001f61007819 */ /* 0x004fe800000006ff */
[----:B------:R-:W2:Y:S02]  /*6810*/  SYNCS.PHASECHK.TRANS64.TRYWAIT P0, [R2+URZ+0x30], R0 ;  /* 0x00003000020075a7 */ /* 0x000ea400080011ff */
[----:B--2---:R-:W-:Y:S05]  /*6820*/  @!P0 BRA `(.L_x_104) ;  /* 0x00000030004c8947 */ /* 0x004fea0003800000 */
.L_x_103:
[----:B------:R-:W-:Y:S05]  /*6830*/  BSYNC B0 ;  /* 0x0000000000007941 */ /* 0x000fea0003800000 */
.L_x_102:
[----:B------:R-:W-:Y:S02]  /*6840*/  ISETP.NE.AND P0, PT, R67, RZ, PT ;  /* 0x000000ff4300720c */ /* 0x000fe40003f05270 */
[----:B------:R-:W-:Y:S11]  /*6850*/  IADD3 R65, PT, PT, R65, 0x1, RZ ;  /* 0x0000000141417810 */ /* 0x000ff60007ffe0ff */
[----:B------:R4:W1:Y:S04]  /*6860*/  @P0 LDS.128 R56, [R6] ;  /* 0x0000000006380984 */ /* 0x0008680000000c00 */
[----:B------:R4:W1:Y:S04]  /*6870*/  @P0 LDS.128 R60, [R5+0x10] ;  /* 0x00001000053c0984 */ /* 0x0008680000000c00 */
[----:B------:R4:W1:Y:S04]  /*6880*/  @P0 LDS.128 R68, [R4+0x20] ;  /* 0x0000200004440984 */ /* 0x0008680000000c00 */
[----:B------:R4:W1:Y:S02]  /*6890*/  @P0 LDS.128 R76, [R3+0x30] ;  /* 0x00003000034c0984 */ /* 0x0008640000000c00 */
.L_x_101:
[----:B------:R-:W-:Y:S05]  /*68a0*/  BSYNC B1 ;  /* 0x0000000000017941 */ /* 0x000fea0003800000 */
.L_x_100:
[----:B--2---:R-:W-:Y:S05]  /*68b0*/  VIADD R0, R48, 0x20 ;  /* 0x0000002030007836 */ /* 0x004fea0000000000 */
[----:B------:R-:W-:Y:S04]  /*68c0*/  SHF.R.U32.HI R0, RZ, 0x15, R0 ;  /* 0x00000015ff007819 */ /* 0x000fe80000011600 */
[----:B------:R-:W-:Y:S11]  /*68d0*/  LOP3.LUT P0, RZ, R0, 0x3, R92, 0x48, !PT ;  /* 0x0000000300ff7812 */ /* 0x000ff6000780485c */
[----:B------:R-:W-:Y:S02]  /*68e0*/  @!UPT UIADD3 URZ, UPT, UPT, URZ, URZ, URZ ;  /* 0x000000fffffff290 */ /* 0x000fe4000fffe0ff */
[----:B------:R-:W-:Y:S05]  /*68f0*/  @!P0 BRA `(.L_x_105) ;  /* 0x0000000000408947 */ /* 0x000fea0003800000 */
[----:B------:R-:W2:Y:S01]  /*6900*/  LDCU.64 UR8, c[0x4][0x70] ;  /* 0x01000e00ff0877ac */ /* 0x000ea20008000a00 */
[----:B----4-:R-:W-:Y:S01]  /*6910*/  MOV R3, 0x0 ;  /* 0x0000000000037802 */ /* 0x010fe20000000f00 */
[----:B------:R-:W-:Y:S02]  /*6920*/  HFMA2 R12, -RZ, RZ, 0, 5.9604644775390625e-08 ;  /* 0x00000001ff0c7431 */ /* 0x000fe400000001ff */
[----:B-1----:R-:W-:Y:S02]  /*6930*/  IMAD.MOV.U32 R8, RZ, RZ, 0x192 ;  /* 0x00000192ff087424 */ /* 0x002fe400078e00ff */
[----:B------:R-:W-:Y:S01]  /*6940*/  IMAD.MOV.U32 R13, RZ, RZ, RZ ;  /* 0x000000ffff0d7224 */ /* 0x000fe200078e00ff */
[----:B------:R-:W1:Y:S01]  /*6950*/  LDCU.64 UR6, c[0x4][0x78] ;  /* 0x01000f00ff0677ac */ /* 0x000e620008000a00 */
[----:B------:R-:W4:Y:S01]  /*6960*/  LDC.64 R2, c[0x4][R3] ;  /* 0x0100000003027b82 */ /* 0x000f220000000a00 */
[----:B------:R-:W5:Y:S01]  /*6970*/  LDCU.64 UR4, c[0x4][0x10] ;  /* 0x01000200ff0477ac */ /* 0x000f620008000a00 */
[----:B--2---:R-:W-:Y:S01]  /*6980*/  MOV R5, UR9 ;  /* 0x0000000900057c02 */ /* 0x004fe20008000f00 */
[----:B------:R-:W-:Y:S01]  /*6990*/  IMAD.U32 R4, RZ, RZ, UR8 ;  /* 0x00000008ff047e24 */ /* 0x000fe2000f8e00ff */
[----:B-1----:R-:W-:Y:S01]  /*69a0*/  MOV R7, UR7 ;  /* 0x0000000700077c02 */ /* 0x002fe20008000f00 */
[----:B------:R-:W-:Y:S01]  /*69b0*/  IMAD.U32 R6, RZ, RZ, UR6 ;  /* 0x00000006ff067e24 */ /* 0x000fe2000f8e00ff */
[----:B-----5:R-:W-:Y:S01]  /*69c0*/  MOV R11, UR5 ;  /* 0x00000005000b7c02 */ /* 0x020fe20008000f00 */
[----:B------:R-:W-:Y:S02]  /*69d0*/  IMAD.U32 R10, RZ, RZ, UR4 ;  /* 0x00000004ff0a7e24 */ /* 0x000fe4000f8e00ff */
[----:B------:R-:W-:Y:S07]  /*69e0*/  LEPC R20, `(.L_x_105) ;  /* 0x000000001014794e */ /* 0x000fee0000000000 */
[----:B---34-:R-:W-:Y:S05]  /*69f0*/  CALL.ABS.NOINC R2 ;  /* 0x0000000002007343 */ /* 0x018fea0003c00000 */
.L_x_105:
[----:B------:R-:W-:Y:S01]  /*6a00*/  ISETP.NE.AND P6, PT, R107, RZ, PT ;  /* 0x000000ff6b00720c */ /* 0x000fe20003fc5270 */
[----:B------:R-:W-:Y:S05]  /*6a10*/  WARPSYNC.ALL ;  /* 0x0000000000007948 */ /* 0x000fea0003800000 */
[----:B------:R-:W-:Y:S01]  /*6a20*/  R2UR UR4, R48 ;  /* 0x00000000300472ca */ /* 0x000fe200000e0000 */
[----:B------:R-:W-:Y:S01]  /*6a30*/  BSSY.RECONVERGENT B0, `(.L_x_106) ;  /* 0x000008f000007945 */ /* 0x000fe20003800200 */
[----:B------:R-:W-:Y:S02]  /*6a40*/  MOV R50, UR51 ;  /* 0x0000003300327c02 */ /* 0x000fe40008000f00 */
[----:B-1--4-:R-:W-:Y:S02]  /*6a50*/  SHF.L.U32 R3, R56, 0x10, RZ ;  /* 0x0000001038037819 */ /* 0x012fe400000006ff */
[----:B------:R-:W-:Y:S02]  /*6a60*/  MOV R72, UR37 ;  /* 0x0000002500487c02 */ /* 0x000fe40008000f00 */
[----:B------:R-:W-:Y:S02]  /*6a70*/  @P6 LEA R50, R50, UR48, 0x3 ;  /* 0x0000003032326c11 */ /* 0x000fe4000f8e18ff */
[C---:B------:R-:W-:Y:S02]  /*6a80*/  LOP3.LUT R51, R57.reuse, 0xffff0000, RZ, 0xc0, !PT ;  /* 0xffff000039337812 */ /* 0x040fe400078ec0ff */
[----:B------:R-:W-:Y:S01]  /*6a90*/  @P6 IADD3 R50, PT, PT, R50, 0x50, RZ ;  /* 0x0000005032326810 */ /* 0x000fe20007ffe0ff */
[----:B------:R-:W1:Y:S01]  /*6aa0*/  LDTM.x32 R4, tmem[UR4+0x20] ;  /* 0x00002004000479ee */ /* 0x000e6200082c0000 */
[----:B------:R-:W-:Y:S02]  /*6ab0*/  ISETP.NE.AND P0, PT, R102, RZ, PT ;  /* 0x000000ff6600720c */ /* 0x000fe40003f05270 */
[----:B------:R-:W-:Y:S02]  /*6ac0*/  @P6 PRMT R72, R72, 0x654, R50 ;  /* 0x0000065448486816 */ /* 0x000fe40000000032 */
[----:B------:R-:W-:Y:S01]  /*6ad0*/  SHF.L.U32 R50, R57, 0x10, RZ ;  /* 0x0000001039327819 */ /* 0x000fe200000006ff */
[C---:B-1----:R-:W-:Y:S01]  /*6ae0*/  FMUL R0, R47.reuse, R4 ;  /* 0x000000042f007220 */ /* 0x042fe20000400000 */
[----:B------:R-:W-:Y:S01]  /*6af0*/  LOP3.LUT R4, R56, 0xffff0000, RZ, 0xc0, !PT ;  /* 0xffff000038047812 */ /* 0x000fe200078ec0ff */
[C---:B------:R-:W-:Y:S01]  /*6b00*/  FMUL R2, R47.reuse, R5 ;  /* 0x000000052f027220 */ /* 0x040fe20000400000 */
[----:B------:R-:W-:Y:S01]  /*6b10*/  FMUL R7, R47, R7 ;  /* 0x000000072f077220 */ /* 0x000fe20000400000 */
[----:B------:R-:W-:Y:S01]  /*6b20*/  FFMA R0, R49, R3, R0 ;  /* 0x0000000331007223 */ /* 0x000fe20000000000 */
[----:B------:R-:W-:Y:S01]  /*6b30*/  FMUL R3, R47, R6 ;  /* 0x000000062f037220 */ /* 0x000fe20000400000 */
[----:B------:R-:W-:Y:S01]  /*6b40*/  FFMA R2, R49, R4, R2 ;  /* 0x0000000431027223 */ /* 0x000fe20000000002 */
[C---:B------:R-:W-:Y:S01]  /*6b50*/  FMUL R4, R47.reuse, R8 ;  /* 0x000000082f047220 */ /* 0x040fe20000400000 */
[C---:B------:R-:W-:Y:S01]  /*6b60*/  FMUL R8, R47.reuse, R12 ;  /* 0x0000000c2f087220 */ /* 0x040fe20000400000 */
[C---:B------:R-:W-:Y:S01]  /*6b70*/  FMUL R12, R47.reuse, R16 ;  /* 0x000000102f0c7220 */ /* 0x040fe20000400000 */
[C---:B------:R-:W-:Y:S01]  /*6b80*/  FMUL R16, R47.reuse, R20 ;  /* 0x000000142f107220 */ /* 0x040fe20000400000 */
[----:B------:R-:W-:Y:S01]  /*6b90*/  F2FP.BF16.F32.PACK_AB R52, R2, R0 ;  /* 0x000000000234723e */ /* 0x000fe200000010ff */
[C---:B------:R-:W-:Y:S01]  /*6ba0*/  FMUL R20, R47.reuse, R24 ;  /* 0x000000182f147220 */ /* 0x040fe20000400000 */
[C---:B------:R-:W-:Y:S01]  /*6bb0*/  LOP3.LUT R0, R58.reuse, 0xffff0000, RZ, 0xc0, !PT ;  /* 0xffff00003a007812 */ /* 0x040fe200078ec0ff */
[----:B------:R-:W-:Y:S01]  /*6bc0*/  FMUL R24, R47, R28 ;  /* 0x0000001c2f187220 */ /* 0x000fe20000400000 */
[----:B------:R-:W-:Y:S01]  /*6bd0*/  SHF.L.U32 R2, R59, 0x10, RZ ;  /* 0x000000103b027819 */ /* 0x000fe200000006ff */
[C---:B------:R-:W-:Y:S01]  /*6be0*/  FMUL R28, R47.reuse, R32 ;  /* 0x000000202f1c7220 */ /* 0x040fe20000400000 */
[----:B------:R-:W-:Y:S01]  /*6bf0*/  SHF.L.U32 R32, R58, 0x10, RZ ;  /* 0x000000103a207819 */ /* 0x000fe200000006ff */
[----:B------:R-:W-:Y:S01]  /*6c00*/  FMUL R5, R47, R9 ;  /* 0x000000092f057220 */ /* 0x000fe20000400000 */
[C---:B------:R-:W-:Y:S01]  /*6c10*/  FFMA R3, R49.reuse, R50, R3 ;  /* 0x0000003231037223 */ /* 0x040fe20000000003 */
[----:B------:R-:W-:Y:S01]  /*6c20*/  FFMA R7, R49, R51, R7 ;  /* 0x0000003331077223 */ /* 0x000fe20000000007 */
[----:B------:R-:W-:Y:S01]  /*6c30*/  FMUL R6, R47, R10 ;  /* 0x0000000a2f067220 */ /* 0x000fe20000400000 */
[----:B------:R-:W-:Y:S01]  /*6c40*/  FFMA R4, R49, R32, R4 ;  /* 0x0000002031047223 */ /* 0x000fe20000000004 */
[----:B------:R-:W-:Y:S01]  /*6c50*/  LOP3.LUT R32, R59, 0xffff0000, RZ, 0xc0, !PT ;  /* 0xffff00003b207812 */ /* 0x000fe200078ec0ff */
[----:B------:R-:W-:Y:S01]  /*6c60*/  FFMA R5, R49, R0, R5 ;  /* 0x0000000031057223 */ /* 0x000fe20000000005 */
[C---:B------:R-:W-:Y:S01]  /*6c70*/  SHF.L.U32 R0, R60.reuse, 0x10, RZ ;  /* 0x000000103c007819 */ /* 0x040fe200000006ff */
[----:B------:R-:W-:Y:S01]  /*6c80*/  FMUL R11, R47, R11 ;  /* 0x0000000b2f0b7220 */ /* 0x000fe20000400000 */
[----:B------:R-:W-:Y:S01]  /*6c90*/  F2FP.BF16.F32.PACK_AB R53, R7, R3 ;  /* 0x000000030735723e */ /* 0x000fe200000010ff */
[C---:B------:R-:W-:Y:S01]  /*6ca0*/  FFMA R6, R49.reuse, R2, R6 ;  /* 0x0000000231067223 */ /* 0x040fe20000000006 */
[----:B------:R-:W-:Y:S01]  /*6cb0*/  LOP3.LUT R2, R60, 0xffff0000, RZ, 0xc0, !PT ;  /* 0xffff00003c027812 */ /* 0x000fe200078ec0ff */
[----:B------:R-:W-:Y:S01]  /*6cc0*/  FFMA R11, R49, R32, R11 ;  /* 0x00000020310b7223 */ /* 0x000fe2000000000b */
[----:B------:R-:W-:Y:S01]  /*6cd0*/  SHF.L.U32 R3, R61, 0x10, RZ ;  /* 0x000000103d037819 */ /* 0x000fe200000006ff */
[----:B------:R-:W-:Y:S01]  /*6ce0*/  FFMA R8, R49, R0, R8 ;  /* 0x0000000031087223 */ /* 0x000fe20000000008 */
[----:B------:R-:W-:Y:S01]  /*6cf0*/  LOP3.LUT R0, R61, 0xffff0000, RZ, 0xc0, !PT ;  /* 0xffff00003d007812 */ /* 0x000fe200078ec0ff */
[----:B------:R-:W-:Y:S01]  /*6d00*/  FMUL R9, R47, R13 ;  /* 0x0000000d2f097220 */ /* 0x000fe20000400000 */
[----:B------:R-:W-:Y:S01]  /*6d10*/  F2FP.BF16.F32.PACK_AB R54, R5, R4 ;  /* 0x000000040536723e */ /* 0x000fe200000010ff */
[----:B------:R-:W-:Y:S01]  /*6d20*/  FMUL R10, R47, R14 ;  /* 0x0000000e2f0a7220 */ /* 0x000fe20000400000 */
[----:B------:R-:W-:Y:S01]  /*6d30*/  F2FP.BF16.F32.PACK_AB R55, R11, R6 ;  /* 0x000000060b37723e */ /* 0x000fe200000010ff */
[----:B------:R-:W-:Y:S01]  /*6d40*/  FMUL R15, R47, R15 ;  /* 0x0000000f2f0f7220 */ /* 0x000fe20000400000 */
[----:B------:R-:W-:Y:S01]  /*6d50*/  SHF.L.U32 R4, R77, 0x10, RZ ;  /* 0x000000104d047819 */ /* 0x000fe200000006ff */
[C---:B------:R-:W-:Y:S01]  /*6d60*/  FFMA R9, R49.reuse, R2, R9 ;  /* 0x0000000231097223 */ /* 0x040fe20000000009 */
[C---:B------:R-:W-:Y:S01]  /*6d70*/  SHF.L.U32 R2, R62.reuse, 0x10, RZ ;  /* 0x000000103e027819 */ /* 0x040fe200000006ff */
[C---:B------:R-:W-:Y:S01]  /*6d80*/  FFMA R10, R49.reuse, R3, R10 ;  /* 0x00000003310a7223 */ /* 0x040fe2000000000a */
[----:B------:R-:W-:Y:S01]  /*6d90*/  LOP3.LUT R3, R62, 0xffff0000, RZ, 0xc0, !PT ;  /* 0xffff00003e037812 */ /* 0x000fe200078ec0ff */
[----:B------:R-:W-:Y:S01]  /*6da0*/  FFMA R15, R49, R0, R15 ;  /* 0x00000000310f7223 */ /* 0x000fe2000000000f */
[----:B------:R-:W-:Y:S01]  /*6db0*/  SHF.L.U32 R0, R63, 0x10, RZ ;  /* 0x000000103f007819 */ /* 0x000fe200000006ff */
[----:B------:R-:W-:Y:S01]  /*6dc0*/  FMUL R13, R47, R17 ;  /* 0x000000112f0d7220 */ /* 0x000fe20000400000 */
[----:B------:R-:W-:Y:S01]  /*6dd0*/  F2FP.BF16.F32.PACK_AB R8, R9, R8 ;  /* 0x000000080908723e */ /* 0x000fe200000010ff */
[----:B------:R-:W-:Y:S01]  /*6de0*/  FMUL R14, R47, R18 ;  /* 0x000000122f0e7220 */ /* 0x000fe20000400000 */
[----:B------:R-:W-:Y:S01]  /*6df0*/  F2FP.BF16.F32.PACK_AB R9, R15, R10 ;  /* 0x0000000a0f09723e */ /* 0x000fe200000010ff */
[----:B------:R-:W-:Y:S01]  /*6e00*/  FFMA R12, R49, R2, R12 ;  /* 0x00000002310c7223 */ /* 0x000fe2000000000c */
[----:B------:R-:W-:Y:S01]  /*6e10*/  LOP3.LUT R2, R63, 0xffff0000, RZ, 0xc0, !PT ;  /* 0xffff00003f027812 */ /* 0x000fe200078ec0ff */
[----:B------:R-:W-:Y:S01]  /*6e20*/  FFMA R13, R49, R3, R13 ;  /* 0x00000003310d7223 */ /* 0x000fe2000000000d */
[----:B------:R-:W-:Y:S01]  /*6e30*/  SHF.L.U32 R3, R69, 0x10, RZ ;  /* 0x0000001045037819 */ /* 0x000fe200000006ff */
[----:B------:R-:W-:Y:S01]  /*6e40*/  FFMA R14, R49, R0, R14 ;  /* 0x00000000310e7223 */ /* 0x000fe2000000000e */
[C---:B------:R-:W-:Y:S01]  /*6e50*/  SHF.L.U32 R0, R68.reuse, 0x10, RZ ;  /* 0x0000001044007819 */ /* 0x040fe200000006ff */
[----:B------:R-:W-:Y:S01]  /*6e60*/  FMUL R19, R47, R19 ;  /* 0x000000132f137220 */ /* 0x000fe20000400000 */
[----:B------:R-:W-:Y:S01]  /*6e70*/  F2FP.BF16.F32.PACK_AB R10, R13, R12 ;  /* 0x0000000c0d0a723e */ /* 0x000fe200000010ff */
[----:B------:R-:W-:Y:S01]  /*6e80*/  FMUL R17, R47, R21 ;  /* 0x000000152f117220 */ /* 0x000fe20000400000 */
[----:B------:R-:W-:Y:S01]  /*6e90*/  LOP3.LUT R5, R79, 0xffff0000, RZ, 0xc0, !PT ;  /* 0xffff00004f057812 */ /* 0x000fe200078ec0ff */
[C---:B------:R-:W-:Y:S01]  /*6ea0*/  FFMA R19, R49.reuse, R2, R19 ;  /* 0x0000000231137223 */ /* 0x040fe20000000013 */
[----:B------:R-:W-:Y:S01]  /*6eb0*/  LOP3.LUT R2, R68, 0xffff0000, RZ, 0xc0, !PT ;  /* 0xffff000044027812 */ /* 0x000fe200078ec0ff */
[----:B------:R1:W-:Y:S01]  /*6ec0*/  STS.128 [R100+0x2000], R52 ;  /* 0x0020003464007388 */ /* 0x0003e20000000c00 */
[----:B------:R-:W-:Y:S01]  /*6ed0*/  FFMA R16, R49, R0, R16 ;  /* 0x0000000031107223 */ /* 0x000fe20000000010 */
[----:B------:R-:W-:Y:S01]  /*6ee0*/  LOP3.LUT R0, R69, 0xffff0000, RZ, 0xc0, !PT ;  /* 0xffff000045007812 */ /* 0x000fe200078ec0ff */
[----:B------:R-:W-:Y:S01]  /*6ef0*/  FMUL R18, R47, R22 ;  /* 0x000000162f127220 */ /* 0x000fe20000400000 */
[----:B------:R-:W-:Y:S01]  /*6f00*/  F2FP.BF16.F32.PACK_AB R11, R19, R14 ;  /* 0x0000000e130b723e */ /* 0x000fe200000010ff */
[----:B------:R-:W-:Y:S01]  /*6f10*/  FMUL R23, R47, R23 ;  /* 0x000000172f177220 */ /* 0x000fe20000400000 */
[C---:B------:R-:W-:Y:S01]  /*6f20*/  FFMA R17, R49.reuse, R2, R17 ;  /* 0x0000000231117223 */ /* 0x040fe20000000011 */
[C---:B------:R-:W-:Y:S01]  /*6f30*/  SHF.L.U32 R2, R70.reuse, 0x10, RZ ;  /* 0x0000001046027819 */ /* 0x040fe200000006ff */
[----:B------:R-:W-:Y:S01]  /*6f40*/  FFMA R18, R49, R3, R18 ;  /* 0x0000000331127223 */ /* 0x000fe20000000012 */
[----:B------:R-:W-:Y:S01]  /*6f50*/  SHF.L.U32 R3, R71, 0x10, RZ ;  /* 0x0000001047037819 */ /* 0x000fe200000006ff */
[----:B------:R1:W-:Y:S01]  /*6f60*/  STS.128 [R99+0x2010], R8 ;  /* 0x0020100863007388 */ /* 0x0003e20000000c00 */
[----:B------:R-:W-:Y:S01]  /*6f70*/  F2FP.BF16.F32.PACK_AB R16, R17, R16 ;  /* 0x000000101110723e */ /* 0x000fe200000010ff */
[----:B------:R-:W-:Y:S01]  /*6f80*/  FFMA R23, R49, R0, R23 ;  /* 0x0000000031177223 */ /* 0x000fe20000000017 */
[----:B------:R-:W-:Y:S01]  /*6f90*/  LOP3.LUT R0, R70, 0xffff0000, RZ, 0xc0, !PT ;  /* 0xffff000046007812 */ /* 0x000fe200078ec0ff */
[C---:B------:R-:W-:Y:S01]  /*6fa0*/  FMUL R21, R47.reuse, R25 ;  /* 0x000000192f157220 */ /* 0x040fe20000400000 */
[----:B------:R-:W-:Y:S01]  /*6fb0*/  FMUL R22, R47, R26 ;  /* 0x0000001a2f167220 */ /* 0x000fe20000400000 */
[C---:B------:R-:W-:Y:S01]  /*6fc0*/  FFMA R20, R49.reuse, R2, R20 ;  /* 0x0000000231147223 */ /* 0x040fe20000000014 */
[C---:B------:R-:W-:Y:S01]  /*6fd0*/  SHF.L.U32 R2, R76.reuse, 0x10, RZ ;  /* 0x000000104c027819 */ /* 0x040fe200000006ff */
[----:B------:R-:W-:Y:S01]  /*6fe0*/  FFMA R21, R49, R0, R21 ;  /* 0x0000000031157223 */ /* 0x000fe20000000015 */
[----:B------:R-:W-:Y:S01]  /*6ff0*/  LOP3.LUT R0, R71, 0xffff0000, RZ, 0xc0, !PT ;  /* 0xffff000047007812 */ /* 0x000fe200078ec0ff */
[----:B------:R-:W-:Y:S01]  /*7000*/  FFMA R22, R49, R3, R22 ;  /* 0x0000000331167223 */ /* 0x000fe20000000016 */
[C---:B------:R-:W-:Y:S01]  /*7010*/  FMUL R27, R47.reuse, R27 ;  /* 0x0000001b2f1b7220 */ /* 0x040fe20000400000 */
[----:B------:R-:W-:Y:S01]  /*7020*/  LOP3.LUT R3, R76, 0xffff0000, RZ, 0xc0, !PT ;  /* 0xffff00004c037812 */ /* 0x000fe200078ec0ff */
[C---:B------:R-:W-:Y:S01]  /*7030*/  FMUL R25, R47.reuse, R29 ;  /* 0x0000001d2f197220 */ /* 0x040fe20000400000 */
[----:B------:R-:W-:Y:S01]  /*7040*/  FMUL R26, R47, R30 ;  /* 0x0000001e2f1a7220 */ /* 0x000fe20000400000 */
[C---:B------:R-:W-:Y:S01]  /*7050*/  FFMA R27, R49.reuse, R0, R27 ;  /* 0x00000000311b7223 */ /* 0x040fe2000000001b */
[----:B------:R-:W-:Y:S01]  /*7060*/  FFMA R24, R49, R2, R24 ;  /* 0x0000000231187223 */ /* 0x000fe20000000018 */
[----:B------:R-:W-:Y:S01]  /*7070*/  LOP3.LUT R0, R77, 0xffff0000, RZ, 0xc0, !PT ;  /* 0xffff00004d007812 */ /* 0x000fe200078ec0ff */
[----:B------:R-:W-:Y:S01]  /*7080*/  FFMA R25, R49, R3, R25 ;  /* 0x0000000331197223 */ /* 0x000fe20000000019 */
[----:B------:R-:W-:Y:S01]  /*7090*/  FMUL R31, R47, R31 ;  /* 0x0000001f2f1f7220 */ /* 0x000fe20000400000 */
[C---:B------:R-:W-:Y:S01]  /*70a0*/  SHF.L.U32 R2, R78.reuse, 0x10, RZ ;  /* 0x000000104e027819 */ /* 0x040fe200000006ff */
[----:B------:R-:W-:Y:S01]  /*70b0*/  FFMA R26, R49, R4, R26 ;  /* 0x00000004311a7223 */ /* 0x000fe2000000001a */
[----:B------:R-:W-:Y:S01]  /*70c0*/  LOP3.LUT R3, R78, 0xffff0000, RZ, 0xc0, !PT ;  /* 0xffff00004e037812 */ /* 0x000fe200078ec0ff */
[----:B------:R-:W-:Y:S01]  /*70d0*/  FMUL R29, R47, R33 ;  /* 0x000000212f1d7220 */ /* 0x000fe20000400000 */
[----:B------:R-:W-:Y:S01]  /*70e0*/  SHF.L.U32 R4, R79, 0x10, RZ ;  /* 0x000000104f047819 */ /* 0x000fe200000006ff */
[----:B------:R-:W-:Y:S01]  /*70f0*/  FMUL R30, R47, R34 ;  /* 0x000000222f1e7220 */ /* 0x000fe20000400000 */
[----:B------:R-:W-:Y:S01]  /*7100*/  F2FP.BF16.F32.PACK_AB R17, R23, R18 ;  /* 0x000000121711723e */ /* 0x000fe200000010ff */
[----:B------:R-:W-:Y:S01]  /*7110*/  FFMA R31, R49, R0, R31 ;  /* 0x00000000311f7223 */ /* 0x000fe2000000001f */
[----:B------:R-:W-:Y:S01]  /*7120*/  FMUL R35, R47, R35 ;  /* 0x000000232f237220 */ /* 0x000fe20000400000 */
[----:B------:R-:W-:Y:S01]  /*7130*/  F2FP.BF16.F32.PACK_AB R18, R21, R20 ;  /* 0x000000141512723e */ /* 0x000fe200000010ff */
[----:B------:R-:W-:Y:S01]  /*7140*/  FFMA R28, R49, R2, R28 ;  /* 0x00000002311c7223 */ /* 0x000fe2000000001c */
[----:B------:R-:W-:Y:S01]  /*7150*/  F2FP.BF16.F32.PACK_AB R19, R27, R22 ;  /* 0x000000161b13723e */ /* 0x000fe200000010ff */
[C---:B------:R-:W-:Y:S01]  /*7160*/  FFMA R29, R49.reuse, R3, R29 ;  /* 0x00000003311d7223 */ /* 0x040fe2000000001d */
[C---:B------:R-:W-:Y:S01]  /*7170*/  FFMA R30, R49.reuse, R4, R30 ;  /* 0x00000004311e7223 */ /* 0x040fe2000000001e */
[----:B------:R-:W-:Y:S01]  /*7180*/  FFMA R35, R49, R5, R35 ;  /* 0x0000000531237223 */ /* 0x000fe20000000023 */
[----:B------:R-:W-:Y:S01]  /*7190*/  F2FP.BF16.F32.PACK_AB R24, R25, R24 ;  /* 0x000000181918723e */ /* 0x000fe200000010ff */
[----:B------:R1:W-:Y:S01]  /*71a0*/  STS.128 [R98+0x2020], R16 ;  /* 0x0020201062007388 */ /* 0x0003e20000000c00 */
[----:B------:R-:W-:Y:S02]  /*71b0*/  F2FP.BF16.F32.PACK_AB R25, R31, R26 ;  /* 0x0000001a1f19723e */ /* 0x000fe400000010ff */
[----:B------:R-:W-:Y:S02]  /*71c0*/  F2FP.BF16.F32.PACK_AB R26, R29, R28 ;  /* 0x0000001c1d1a723e */ /* 0x000fe400000010ff */
[----:B------:R-:W-:Y:S02]  /*71d0*/  F2FP.BF16.F32.PACK_AB R27, R35, R30 ;  /* 0x0000001e231b723e */ /* 0x000fe400000010ff */
[----:B------:R-:W-:Y:S02]  /*71e0*/  LEA R0, R65, UR48, 0x3 ;  /* 0x0000003041007c11 */ /* 0x000fe4000f8e18ff */
[----:B------:R-:W-:Y:S01]  /*71f0*/  @P6 SHF.L.U32 R2, R97, 0x1f, RZ ;  /* 0x0000001f61026819 */ /* 0x000fe200000006ff */
        /* <DEDUP_REMOVED lines=9> */
[----:B------:R-:W-:Y:S02]  /*7290*/  UIADD3 UR8, UP0, UPT, UR52, 0x680, URZ ;  /* 0x0000068034087890 */ /* 0x000fe4000ff1e0ff */
[----:B------:R-:W-:Y:S02]  /*72a0*/  UIADD3 UR5, UPT, UPT, UR41, 0x20, URZ ;  /* 0x0000002029057890 */ /* 0x000fe4000fffe0ff */
[----:B------:R-:W-:Y:S02]  /*72b0*/  UIADD3 UR4, UPT, UPT, UR48, 0x2200, URZ ;  /* 0x0000220030047890 */ /* 0x000fe4000fffe0ff */
[----:B------:R-:W-:Y:S01]  /*72c0*/  UIADD3.X UR9, UPT, UPT, URZ, UR53, URZ, UP0, !UPT ;  /* 0x00000035ff097290 */ /* 0x000fe200087fe4ff */
[----:B------:R-:W-:Y:S01]  /*72d0*/  UMOV UR6, UR42 ;  /* 0x0000002a00067c82 */ /* 0x000fe20008000000 */
[----:B------:R-:W-:Y:S07]  /*72e0*/  UMOV UR7, UR36 ;  /* 0x0000002400077c82 */ /* 0x000fee0008000000 */
[----:B------:R2:W-:Y:S01]  /*72f0*/  UTMASTG.3D [UR4], [UR8] ;  /* 0x00000004080073b5 */ /* 0x0005e20008010000 */
[----:B------:R0:W-:Y:S01]  /*7300*/  UTMACMDFLUSH ;  /* 0x00000000000079b7 */ /* 0x0001e20000000000 */
[----:B--2---:R-:W-:Y:S04]  /*7310*/  DEPBAR.LE SB0, 0x1 ;  /* 0x000080400000791a */ /* 0x004fe80000000000 */
.L_x_107:
[----:B------:R-:W-:Y:S05]  /*7320*/  BSYNC.RECONVERGENT B0 ;  /* 0x0000000000007941 */ /* 0x000fea0003800200 */
.L_x_106:
[----:B------:R-:W-:Y:S01]  /*7330*/  BAR.SYNC.DEFER_BLOCKING 0x1, 0x80 ;  /* 0x0042000000007b1d */ /* 0x000fe20000010000 */
[----:B------:R-:W-:Y:S04]  /*7340*/  UIADD3 UR40, UPT, UPT, UR51, 0x1, URZ ;  /* 0x0000000133287890 */ /* 0x000fe8000fffe0ff */
[----:B------:R-:W-:Y:S04]  /*7350*/  UISETP.NE.AND UP0, UPT, UR40, 0x4, UPT ;  /* 0x000000042800788c */ /* 0x000fe8000bf05270 */
[----:B------:R-:W-:Y:S01]  /*7360*/  USEL UR40, UR40, URZ, UP0 ;  /* 0x000000ff28287287 */ /* 0x000fe20008000000 */
[----:B------:R2:W-:Y:S01]  /*7370*/  @P6 SYNCS.ARRIVE.TRANS64.RED.A1T0 RZ, [R72+URZ], RZ ;  /* 0x000000ff48ff69a7 */ /* 0x0005e200081004ff */
[----:B------:R-:W-:Y:S01]  /*7380*/  BSSY B1, `(.L_x_108) ;  /* 0x0000017000017945 */ /* 0x000fe20003800000 */
[----:B------:R-:W4:Y:S02]  /*7390*/  @P6 SYNCS.PHASECHK.TRANS64.TRYWAIT P0, [R0+URZ+0x30], R2 ;  /* 0x00003002000065a7 */ /* 0x000f2400080011ff */
[----:B----4-:R-:W-:Y:S01]  /*73a0*/  @P6 SEL R66, RZ, 0x1, !P0 ;  /* 0x00000001ff426807 */ /* 0x010fe20004000000 */
[----:B--2---:R-:W-:Y:S06]  /*73b0*/  @!P6 BRA `(.L_x_109) ;  /* 0x00000000004ce947 */ /* 0x004fec0003800000 */
        /* <DEDUP_REMOVED lines=9> */
[----:B------:R-:W-:Y:S04]  /*7450*/  SHF.L.U32 R6, R97, 0x1f, RZ ;  /* 0x0000001f61067819 */ /* 0x000fe800000006ff */
[----:B------:R-:W2:Y:S02]  /*7460*/  SYNCS.PHASECHK.TRANS64.TRYWAIT P0, [R0+URZ+0x30], R6 ;  /* 0x00003006000075a7 */ /* 0x000ea400080011ff */
[----:B--2---:R-:W-:Y:S05]  /*7470*/  @!P0 BRA `(.L_x_112) ;  /* 0x00000024004c8947 */ /* 0x004fea0003800000 */
.L_x_111:
[----:B------:R-:W-:Y:S05]  /*7480*/  BSYNC B0 ;  /* 0x0000000000007941 */ /* 0x000fea0003800000 */
.L_x_110:
[----:B------:R-:W-:Y:S02]  /*7490*/  ISETP.NE.AND P0, PT, R67, RZ, PT ;  /* 0x000000ff4300720c */ /* 0x000fe40003f05270 */
[----:B------:R-:W-:Y:S11]  /*74a0*/  IADD3 R65, PT, PT, R65, 0x1, RZ ;  /* 0x0000000141417810 */ /* 0x000ff60007ffe0ff */
[----:B------:R4:W1:Y:S04]  /*74b0*/  @P0 LDS.128 R56, [R5] ;  /* 0x0000000005380984 */ /* 0x0008680000000c00 */
[----:B------:R4:W1:Y:S04]  /*74c0*/  @P0 LDS.128 R60, [R4+0x10] ;  /* 0x00001000043c0984 */ /* 0x0008680000000c00 */
[----:B------:R4:W1:Y:S04]  /*74d0*/  @P0 LDS.128 R68, [R3+0x20] ;  /* 0x0000200003440984 */ /* 0x0008680000000c00 */
[----:B------:R4:W1:Y:S02]  /*74e0*/  @P0 LDS.128 R76, [R2+0x30] ;  /* 0x00003000024c0984 */ /* 0x0008640000000c00 */
.L_x_109:
[----:B------:R-:W-:Y:S05]  /*74f0*/  BSYNC B1 ;  /* 0x0000000000017941 */ /* 0x000fea0003800000 */
.L_x_108:
        /* <DEDUP_REMOVED lines=21> */
.L_x_113:
        /* <DEDUP_REMOVED lines=146> */
.L_x_115:
[----:B------:R-:W-:Y:S05]  /*7f70*/  BSYNC.RECONVERGENT B0 ;  /* 0x0000000000007941 */ /* 0x000fea0003800200 */
.L_x_114:
        /* <DEDUP_REMOVED lines=21> */
.L_x_119:
[----:B------:R-:W-:Y:S05]  /*80d0*/  BSYNC B0 ;  /* 0x0000000000007941 */ /* 0x000fea0003800000 */
.L_x_118:
[----:B------:R-:W-:Y:S11]  /*80e0*/  ISETP.NE.AND P0, PT, R67, RZ, PT ;  /* 0x000000ff4300720c */ /* 0x000ff60003f05270 */
[----:B------:R-:W-:Y:S02]  /*80f0*/  @!UPT UIADD3 URZ, UPT, UPT, URZ, URZ, URZ ;  /* 0x000000fffffff290 */ /* 0x000fe4000fffe0ff */
[----:B------:R4:W1:Y:S04]  /*8100*/  @P0 LDS.128 R56, [R4] ;  /* 0x0000000004380984 */ /* 0x0008680000000c00 */
[----:B------:R4:W1:Y:S04]  /*8110*/  @P0 LDS.128 R60, [R3+0x10] ;  /* 0x00001000033c0984 */ /* 0x0008680000000c00 */
[----:B------:R4:W1:Y:S04]  /*8120*/  @P0 LDS.128 R68, [R2+0x20] ;  /* 0x0000200002440984 */ /* 0x0008680000000c00 */
[----:B------:R4:W1:Y:S02]  /*8130*/  @P0 LDS.128 R76, [R65+0x30] ;  /* 0x00003000414c0984 */ /* 0x0008640000000c00 */
.L_x_117:
[----:B------:R-:W-:Y:S05]  /*8140*/  BSYNC B1 ;  /* 0x0000000000017941 */ /* 0x000fea0003800000 */
.L_x_116:
        /* <DEDUP_REMOVED lines=21> */
.L_x_121:
[----:B------:R-:W-:Y:S01]  /*82a0*/  ISETP.NE.AND P0, PT, R102, RZ, PT ;  /* 0x000000ff6600720c */ /* 0x000fe20003f05270 */
[----:B------:R-:W-:Y:S05]  /*82b0*/  WARPSYNC.ALL ;  /* 0x0000000000007948 */ /* 0x000fea0003800000 */
[----:B------:R-:W-:Y:S01]  /*82c0*/  R2UR UR4, R48 ;  /* 0x00000000300472ca */ /* 0x000fe200000e0000 */
[----:B------:R-:W-:Y:S01]  /*82d0*/  BSSY.RECONVERGENT B0, `(.L_x_122) ;  /* 0x000008c000007945 */ /* 0x000fe20003800200 */
[----:B------:R-:W-:Y:S02]  /*82e0*/  R2UR UR5, R64 ;  /* 0x00000000400572ca */ /* 0x000fe400000e0000 */
[C---:B-1----:R-:W-:Y:S02]  /*82f0*/  SHF.L.U32 R0, R56.reuse, 0x10, RZ ;  /* 0x0000001038007819 */ /* 0x042fe400000006ff */
[----:B----4-:R-:W-:Y:S02]  /*8300*/  LOP3.LUT R2, R56, 0xffff0000, RZ, 0xc0, !PT ;  /* 0xffff000038027812 */ /* 0x010fe400078ec0ff */
[C---:B------:R-:W-:Y:S02]  /*8310*/  SHF.L.U32 R3, R57.reuse, 0x10, RZ ;  /* 0x0000001039037819 */ /* 0x040fe400000006ff */
[----:B------:R-:W-:Y:S02]  /*8320*/  LOP3.LUT R48, R57, 0xffff0000, RZ, 0xc0, !PT ;  /* 0xffff000039307812 */ /* 0x000fe400078ec0ff */
[C---:B------:R-:W-:Y:S01]  /*8330*/  SHF.L.U32 R50, R58.reuse, 0x10, RZ ;  /* 0x000000103a327819 */ /* 0x040fe200000006ff */
[----:B------:R-:W1:Y:S01]  /*8340*/  LDTM.x32 R4, tmem[UR4+0x60] ;  /* 0x00006004000479ee */ /* 0x000e6200082c0000 */
[----:B------:R-:W-:Y:S01]  /*8350*/  LOP3.LUT R51, R58, 0xffff0000, RZ, 0xc0, !PT ;  /* 0xffff00003a337812 */ /* 0x000fe200078ec0ff */
[----:B------:R-:W-:Y:S01]  /*8360*/  NOP ;  /* 0x0000000000007918 */ /* 0x000fe20000000000 */
[C---:B------:R-:W-:Y:S01]  /*8370*/  SHF.L.U32 R52, R59.reuse, 0x10, RZ ;  /* 0x000000103b347819 */ /* 0x040fe200000006ff */
[----:B------:R-:W-:Y:S01]  /*8380*/  UIADD3 UR5, UPT, UPT, UR5, 0xc0, URZ ;  /* 0x000000c005057890 */ /* 0x000fe2000fffe0ff */
[----:B------:R-:W-:Y:S02]  /*8390*/  LOP3.LUT R53, R59, 0xffff0000, RZ, 0xc0, !PT ;  /* 0xffff00003b357812 */ /* 0x000fe400078ec0ff */
[C---:B------:R-:W-:Y:S01]  /*83a0*/  SHF.L.U32 R54, R60.reuse, 0x10, RZ ;  /* 0x000000103c367819 */ /* 0x040fe200000006ff */
[----:B------:R-:W-:Y:S01]  /*83b0*/  UPRMT UR5, UR37, 0x654, UR5 ;  /* 0x0000065425057896 */ /* 0x000fe20008000005 */
[----:B------:R-:W-:Y:S02]  /*83c0*/  LOP3.LUT R55, R60, 0xffff0000, RZ, 0xc0, !PT ;  /* 0xffff00003c377812 */ /* 0x000fe400078ec0ff */
[C---:B------:R-:W-:Y:S02]  /*83d0*/  SHF.L.U32 R56, R61.reuse, 0x10, RZ ;  /* 0x000000103d387819 */ /* 0x040fe400000006ff */
[----:B------:R-:W-:Y:S02]  /*83e0*/  LOP3.LUT R57, R61, 0xffff0000, RZ, 0xc0, !PT ;  /* 0xffff00003d397812 */ /* 0x000fe400078ec0ff */
[C---:B------:R-:W-:Y:S02]  /*83f0*/  SHF.L.U32 R58, R62.reuse, 0x10, RZ ;  /* 0x000000103e3a7819 */ /* 0x040fe400000006ff */
[----:B------:R-:W-:Y:S01]  /*8400*/  LOP3.LUT R59, R62, 0xffff0000, RZ, 0xc0, !PT ;  /* 0xffff00003e3b7812 */ /* 0x000fe200078ec0ff */
[----:B-1----:R-:W-:Y:S01]  /*8410*/  SYNCS.ARRIVE.TRANS64.RED.A1T0 RZ, [UR5], RZ ;  /* 0x000000ffffff79a7 */ /* 0x002fe20008100405 */
[C---:B------:R-:W-:Y:S02]  /*8420*/  SHF.L.U32 R60, R63.reuse, 0x10, RZ ;  /* 0x000000103f3c7819 */ /* 0x040fe400000006ff */
[----:B------:R-:W-:Y:S02]  /*8430*/  LOP3.LUT R61, R63, 0xffff0000, RZ, 0xc0, !PT ;  /* 0xffff00003f3d7812 */ /* 0x000fe400078ec0ff */
[C---:B------:R-:W-:Y:S01]  /*8440*/  SHF.L.U32 R62, R68.reuse, 0x10, RZ ;  /* 0x00000010443e7819 */ /* 0x040fe200000006ff */
[C---:B------:R-:W-:Y:S01]  /*8450*/  FMUL R4, R47.reuse, R4 ;  /* 0x000000042f047220 */ /* 0x040fe20000400000 */
[C---:B------:R-:W-:Y:S01]  /*8460*/  FMUL R5, R47.reuse, R5 ;  /* 0x000000052f057220 */ /* 0x040fe20000400000 */
[----:B------:R-:W-:Y:S01]  /*8470*/  FMUL R6, R47, R6 ;  /* 0x000000062f067220 */ /* 0x000fe20000400000 */
[----:B------:R-:W-:Y:S01]  /*8480*/  LOP3.LUT R63, R68, 0xffff0000, RZ, 0xc0, !PT ;  /* 0xffff0000443f7812 */ /* 0x000fe200078ec0ff */
[C---:B------:R-:W-:Y:S01]  /*8490*/  FFMA R4, R49.reuse, R0, R4 ;  /* 0x0000000031047223 */ /* 0x040fe20000000004 */
[----:B------:R-:W-:Y:S01]  /*84a0*/  FFMA R5, R49, R2, R5 ;  /* 0x0000000231057223 */ /* 0x000fe20000000005 */
[----:B------:R-:W-:Y:S01]  /*84b0*/  SHF.L.U32 R64, R69, 0x10, RZ ;  /* 0x0000001045407819 */ /* 0x000fe200000006ff */
[----:B------:R-:W-:Y:S01]  /*84c0*/  FFMA R6, R49, R3, R6 ;  /* 0x0000000331067223 */ /* 0x000fe20000000006 */
[----:B------:R-:W-:Y:S01]  /*84d0*/  FMUL R7, R47, R7 ;  /* 0x000000072f077220 */ /* 0x000fe20000400000 */
[----:B------:R-:W-:Y:S01]  /*84e0*/  LOP3.LUT R65, R69, 0xffff0000, RZ, 0xc0, !PT ;  /* 0xffff000045417812 */ /* 0x000fe200078ec0ff */
[----:B------:R-:W-:Y:S01]  /*84f0*/  FMUL R8, R47, R8 ;  /* 0x000000082f087220 */ /* 0x000fe20000400000 */
[----:B------:R-:W-:Y:S01]  /*8500*/  F2FP.BF16.F32.PACK_AB R4, R5, R4 ;  /* 0x000000040504723e */ /* 0x000fe200000010ff */
[----:B------:R-:W-:Y:S01]  /*8510*/  FFMA R7, R49, R48, R7 ;  /* 0x0000003031077223 */ /* 0x000fe20000000007 */
[----:B------:R-:W-:Y:S01]  /*8520*/  FMUL R9, R47, R9 ;  /* 0x000000092f097220 */ /* 0x000fe20000400000 */
[----:B------:R-:W-:Y:S01]  /*8530*/  FFMA R8, R49, R50, R8 ;  /* 0x0000003231087223 */ /* 0x000fe20000000008 */
[C---:B------:R-:W-:Y:S01]  /*8540*/  SHF.L.U32 R66, R70.reuse, 0x10, RZ ;  /* 0x0000001046427819 */ /* 0x040fe200000006ff */
[----:B------:R-:W-:Y:S01]  /*8550*/  FMUL R0, R47, R10 ;  /* 0x0000000a2f007220 */ /* 0x000fe20000400000 */
[----:B------:R-:W-:Y:S01]  /*8560*/  F2FP.BF16.F32.PACK_AB R5, R7, R6 ;  /* 0x000000060705723e */ /* 0x000fe200000010ff */
[----:B------:R-:W-:Y:S01]  /*8570*/  FFMA R9, R49, R51, R9 ;  /* 0x0000003331097223 */ /* 0x000fe20000000009 */
[----:B------:R-:W-:Y:S01]  /*8580*/  FMUL R2, R47, R11 ;  /* 0x0000000b2f027220 */ /* 0x000fe20000400000 */
[----:B------:R-:W-:Y:S01]  /*8590*/  FFMA R0, R49, R52, R0 ;  /* 0x0000003431007223 */ /* 0x000fe20000000000 */
[----:B------:R-:W-:Y:S01]  /*85a0*/  LOP3.LUT R67, R70, 0xffff0000, RZ, 0xc0, !PT ;  /* 0xffff000046437812 */ /* 0x000fe200078ec0ff */
[----:B------:R-:W-:Y:S01]  /*85b0*/  FMUL R3, R47, R12 ;  /* 0x0000000c2f037220 */ /* 0x000fe20000400000 */
[----:B------:R-:W-:Y:S01]  /*85c0*/  F2FP.BF16.F32.PACK_AB R6, R9, R8 ;  /* 0x000000080906723e */ /* 0x000fe200000010ff */
[----:B------:R-:W-:Y:S01]  /*85d0*/  FFMA R2, R49, R53, R2 ;  /* 0x0000003531027223 */ /* 0x000fe20000000002 */
[----:B------:R-:W-:Y:S01]  /*85e0*/  FMUL R10, R47, R13 ;  /* 0x0000000d2f0a7220 */ /* 0x000fe20000400000 */
[----:B------:R-:W-:Y:S01]  /*85f0*/  FFMA R3, R49, R54, R3 ;  /* 0x0000003631037223 */ /* 0x000fe20000000003 */
[----:B------:R-:W-:Y:S01]  /*8600*/  SHF.L.U32 R68, R71, 0x10, RZ ;  /* 0x0000001047447819 */ /* 0x000fe200000006ff */
[----:B------:R-:W-:Y:S01]  /*8610*/  FMUL R11, R47, R14 ;  /* 0x0000000e2f0b7220 */ /* 0x000fe20000400000 */
[----:B------:R-:W-:Y:S01]  /*8620*/  F2FP.BF16.F32.PACK_AB R7, R2, R0 ;  /* 0x000000000207723e */ /* 0x000fe200000010ff */
[----:B------:R-:W-:Y:S01]  /*8630*/  FFMA R10, R49, R55, R10 ;  /* 0x00000037310a7223 */ /* 0x000fe2000000000a */
[C---:B------:R-:W-:Y:S01]  /*8640*/  FMUL R15, R47.reuse, R15 ;  /* 0x0000000f2f0f7220 */ /* 0x040fe20000400000 */
[C---:B------:R-:W-:Y:S01]  /*8650*/  FMUL R12, R47.reuse, R16 ;  /* 0x000000102f0c7220 */ /* 0x040fe20000400000 */
[----:B------:R-:W-:Y:S01]  /*8660*/  FMUL R13, R47, R17 ;  /* 0x000000112f0d7220 */ /* 0x000fe20000400000 */
[----:B------:R1:W-:Y:S01]  /*8670*/  STS.128 [R100+0x6000], R4 ;  /* 0x0060000464007388 */ /* 0x0003e20000000c00 */
[----:B------:R-:W-:Y:S01]  /*8680*/  LOP3.LUT R69, R71, 0xffff0000, RZ, 0xc0, !PT ;  /* 0xffff000047457812 */ /* 0x000fe200078ec0ff */
[C---:B------:R-:W-:Y:S01]  /*8690*/  FFMA R11, R49.reuse, R56, R11 ;  /* 0x00000038310b7223 */ /* 0x040fe2000000000b */
[----:B------:R-:W-:Y:S01]  /*86a0*/  SHF.L.U32 R70, R76, 0x10, RZ ;  /* 0x000000104c467819 */ /* 0x000fe200000006ff */
[C---:B------:R-:W-:Y:S01]  /*86b0*/  FFMA R15, R49.reuse, R57, R15 ;  /* 0x00000039310f7223 */ /* 0x040fe2000000000f */
[----:B------:R-:W-:Y:S01]  /*86c0*/  F2FP.BF16.F32.PACK_AB R8, R10, R3 ;  /* 0x000000030a08723e */ /* 0x000fe200000010ff */
[C---:B------:R-:W-:Y:S01]  /*86d0*/  FFMA R12, R49.reuse, R58, R12 ;  /* 0x0000003a310c7223 */ /* 0x040fe2000000000c */
[----:B------:R-:W-:Y:S01]  /*86e0*/  FFMA R13, R49, R59, R13 ;  /* 0x0000003b310d7223 */ /* 0x000fe2000000000d */
[C---:B------:R-:W-:Y:S01]  /*86f0*/  FMUL R14, R47.reuse, R18 ;  /* 0x000000122f0e7220 */ /* 0x040fe20000400000 */
[C---:B------:R-:W-:Y:S01]  /*8700*/  FMUL R19, R47.reuse, R19 ;  /* 0x000000132f137220 */ /* 0x040fe20000400000 */
[C---:B------:R-:W-:Y:S01]  /*8710*/  FMUL R16, R47.reuse, R20 ;  /* 0x000000142f107220 */ /* 0x040fe20000400000 */
[----:B------:R-:W-:Y:S01]  /*8720*/  FMUL R17, R47, R21 ;  /* 0x000000152f117220 */ /* 0x000fe20000400000 */
[----:B------:R-:W-:Y:S01]  /*8730*/  FFMA R14, R49, R60, R14 ;  /* 0x0000003c310e7223 */ /* 0x000fe2000000000e */
        /* <DEDUP_REMOVED lines=9> */
[----:B------:R-:W-:Y:S01]  /*87d0*/  F2FP.BF16.F32.PACK_AB R9, R15, R11 ;  /* 0x0000000b0f09723e */ /* 0x000fe200000010ff */
[----:B------:R-:W-:Y:S01]  /*87e0*/  FFMA R23, R49, R65, R23 ;  /* 0x0000004131177223 */ /* 0x000fe20000000017 */
[----:B------:R-:W-:Y:S01]  /*87f0*/  FMUL R27, R47, R27 ;  /* 0x0000001b2f1b7220 */ /* 0x000fe20000400000 */
[----:B------:R-:W-:Y:S01]  /*8800*/  F2FP.BF16.F32.PACK_AB R10, R13, R12 ;  /* 0x0000000c0d0a723e */ /* 0x000fe200000010ff */
[----:B------:R-:W-:Y:S01]  /*8810*/  FFMA R20, R49, R66, R20 ;  /* 0x0000004231147223 */ /* 0x000fe20000000014 */
[----:B------:R-:W-:Y:S01]  /*8820*/  F2FP.BF16.F32.PACK_AB R11, R19, R14 ;  /* 0x0000000e130b723e */ /* 0x000fe200000010ff */
[----:B------:R-:W-:Y:S01]  /*8830*/  FMUL R24, R47, R28 ;  /* 0x0000001c2f187220 */ /* 0x000fe20000400000 */
[----:B------:R-:W-:Y:S01]  /*8840*/  LOP3.LUT R71, R76, 0xffff0000, RZ, 0xc0, !PT ;  /* 0xffff00004c477812 */ /* 0x000fe200078ec0ff */
[----:B------:R-:W-:Y:S01]  /*8850*/  FFMA R21, R49, R67, R21 ;  /* 0x0000004331157223 */ /* 0x000fe20000000015 */
[----:B------:R-:W-:Y:S01]  /*8860*/  SHF.L.U32 R72, R77, 0x10, RZ ;  /* 0x000000104d487819 */ /* 0x000fe200000006ff */
[----:B------:R1:W-:Y:S01]  /*8870*/  STS.128 [R99+0x6010], R8 ;  /* 0x0060100863007388 */ /* 0x0003e20000000c00 */
[----:B------:R-:W-:Y:S01]  /*8880*/  FMUL R25, R47, R29 ;  /* 0x0000001d2f197220 */ /* 0x000fe20000400000 */
[----:B------:R-:W-:Y:S01]  /*8890*/  FFMA R22, R49, R68, R22 ;  /* 0x0000004431167223 */ /* 0x000fe20000000016 */
[----:B------:R-:W-:Y:S01]  /*88a0*/  LOP3.LUT R73, R77, 0xffff0000, RZ, 0xc0, !PT ;  /* 0xffff00004d497812 */ /* 0x000fe200078ec0ff */
[----:B------:R-:W-:Y:S01]  /*88b0*/  FMUL R26, R47, R30 ;  /* 0x0000001e2f1a7220 */ /* 0x000fe20000400000 */
[----:B------:R-:W-:Y:S01]  /*88c0*/  FFMA R27, R49, R69, R27 ;  /* 0x00000045311b7223 */ /* 0x000fe2000000001b */
[C---:B------:R-:W-:Y:S01]  /*88d0*/  SHF.L.U32 R74, R78.reuse, 0x10, RZ ;  /* 0x000000104e4a7819 */ /* 0x040fe200000006ff */
[----:B------:R-:W-:Y:S01]  /*88e0*/  FMUL R31, R47, R31 ;  /* 0x0000001f2f1f7220 */ /* 0x000fe20000400000 */
[----:B------:R-:W-:Y:S01]  /*88f0*/  FFMA R24, R49, R70, R24 ;  /* 0x0000004631187223 */ /* 0x000fe20000000018 */
[----:B------:R-:W-:Y:S01]  /*8900*/  LOP3.LUT R75, R78, 0xffff0000, RZ, 0xc0, !PT ;  /* 0xffff00004e4b7812 */ /* 0x000fe200078ec0ff */
[----:B------:R-:W-:Y:S01]  /*8910*/  FMUL R28, R47, R32 ;  /* 0x000000202f1c7220 */ /* 0x000fe20000400000 */
[----:B------:R-:W-:Y:S01]  /*8920*/  FFMA R25, R49, R71, R25 ;  /* 0x0000004731197223 */ /* 0x000fe20000000019 */
[----:B------:R-:W-:Y:S01]  /*8930*/  SHF.L.U32 R76, R79, 0x10, RZ ;  /* 0x000000104f4c7819 */ /* 0x000fe200000006ff */
[----:B------:R-:W-:Y:S01]  /*8940*/  FMUL R29, R47, R33 ;  /* 0x000000212f1d7220 */ /* 0x000fe20000400000 */
[----:B------:R-:W-:Y:S01]  /*8950*/  F2FP.BF16.F32.PACK_AB R16, R17, R16 ;  /* 0x000000101110723e */ /* 0x000fe200000010ff */
[----:B------:R-:W-:Y:S01]  /*8960*/  FFMA R26, R49, R72, R26 ;  /* 0x00000048311a7223 */ /* 0x000fe2000000001a */
[----:B------:R-:W-:Y:S01]  /*8970*/  LOP3.LUT R77, R79, 0xffff0000, RZ, 0xc0, !PT ;  /* 0xffff00004f4d7812 */ /* 0x000fe200078ec0ff */
        /* <DEDUP_REMOVED lines=33> */
.L_x_123:
[----:B------:R-:W-:Y:S05]  /*8b90*/  BSYNC.RECONVERGENT B0 ;  /* 0x0000000000007941 */ /* 0x000fea0003800200 */
.L_x_122:
[----:B------:R-:W-:Y:S01]  /*8ba0*/  BAR.SYNC.DEFER_BLOCKING 0x1, 0x80 ;  /* 0x0042000000007b1d */ /* 0x000fe20000010000 */
[----:B------:R-:W-:Y:S01]  /*8bb0*/  UISETP.NE.AND UP0, UPT, UR49, -0x4, UPT ;  /* 0xfffffffc3100788c */ /* 0x000fe2000bf05270 */
[----:B------:R-:W-:Y:S08]  /*8bc0*/  IADD3 R45, PT, PT, R45, 0x1, RZ ;  /* 0x000000012d2d7810 */ /* 0x000ff00007ffe0ff */
[----:B------:R-:W-:Y:S05]  /*8bd0*/  BRA.U !UP0, `(.L_x_124) ;  /* 0x0000000108287547 */ /* 0x000fea000b800000 */
[----:B------:R-:W-:Y:S01]  /*8be0*/  ISETP.NE.AND P0, PT, R107, RZ, PT ;  /* 0x000000ff6b00720c */ /* 0x000fe20003f05270 */
[----:B------:R-:W-:Y:S01]  /*8bf0*/  IMAD.U32 R2, RZ, RZ, UR51 ;  /* 0x00000033ff027e24 */ /* 0x000fe2000f8e00ff */
[----:B------:R-:W-:Y:S01]  /*8c00*/  UIADD3 UR51, UPT, UPT, UR51, 0x1, URZ ;  /* 0x0000000133337890 */ /* 0x000fe2000fffe0ff */
[----:B------:R-:W-:Y:S03]  /*8c10*/  IMAD.U32 R0, RZ, RZ, UR37 ;  /* 0x00000025ff007e24 */ /* 0x000fe6000f8e00ff */
[----:B------:R-:W-:Y:S04]  /*8c20*/  UISETP.NE.AND UP0, UPT, UR51, 0x4, UPT ;  /* 0x000000043300788c */ /* 0x000fe8000bf05270 */
[----:B------:R-:W-:Y:S03]  /*8c30*/  USEL UR51, UR51, URZ, UP0 ;  /* 0x000000ff33337287 */ /* 0x000fe60008000000 */
[----:B------:R-:W-:Y:S05]  /*8c40*/  @P0 LEA R2, R2, UR48, 0x3 ;  /* 0x0000003002020c11 */ /* 0x000fea000f8e18ff */
[----:B------:R-:W-:Y:S05]  /*8c50*/  @P0 VIADD R2, R2, 0x50 ;  /* 0x0000005002020836 */ /* 0x000fea0000000000 */
[----:B------:R-:W-:Y:S04]  /*8c60*/  @P0 PRMT R0, R0, 0x654, R2 ;  /* 0x0000065400000816 */ /* 0x000fe80000000002 */
[----:B------:R2:W-:Y:S03]  /*8c70*/  @P0 SYNCS.ARRIVE.TRANS64.RED.A1T0 RZ, [R0+URZ], RZ ;  /* 0x000000ff00ff09a7 */ /* 0x0005e600081004ff */
.L_x_124:
[----:B------:R-:W-:Y:S01]  /*8c80*/  ISETP.NE.AND P2, PT, R103, RZ, PT ;  /* 0x000000ff6700720c */ /* 0x000fe20003f45270 */
[----:B------:R-:W-:Y:S01]  /*8c90*/  UIADD3 UR49, UPT, UPT, UR49, 0x4, URZ ;  /* 0x0000000431317890 */ /* 0x000fe2000fffe0ff */
[----:B------:R-:W-:Y:S01]  /*8ca0*/  ISETP.NE.AND P0, PT, R105, 0x2, PT ;  /* 0x000000026900780c */ /* 0x000fe20003f05270 */
[----:B------:R-:W-:Y:S01]  /*8cb0*/  IMAD.IADD R14, R43, 0x1, R86 ;  /* 0x000000012b0e7824 */ /* 0x000fe200078e0256 */
[----:B------:R-:W-:Y:S01]  /*8cc0*/  ISETP.NE.AND P1, PT, R45, 0x4, PT ;  /* 0x000000042d00780c */ /* 0x000fe20003f25270 */
[----:B------:R-:W-:Y:S01]  /*8cd0*/  IMAD.IADD R15, R44, 0x1, R87 ;  /* 0x000000012c0f7824 */ /* 0x000fe200078e0257 */
[----:B------:R-:W-:Y:S02]  /*8ce0*/  SEL R2, RZ, 0x1, P0 ;  /* 0x00000001ff027807 */ /* 0x000fe40000000000 */
[----:B--2---:R-:W-:Y:S02]  /*8cf0*/  SEL R0, RZ, 0x1, P1 ;  /* 0x00000001ff007807 */ /* 0x004fe40000800000 */
[----:B------:R-:W-:Y:S02]  /*8d00*/  LOP3.LUT R95, R95, R2, RZ, 0x3c, !PT ;  /* 0x000000025f5f7212 */ /* 0x000fe400078e3cff */
[----:B------:R-:W-:Y:S02]  /*8d10*/  LOP3.LUT R96, R96, R0, RZ, 0x3c, !PT ;  /* 0x0000000060607212 */ /* 0x000fe400078e3cff */
[----:B------:R-:W-:Y:S02]  /*8d20*/  @P2 R2UR UR36, R94 ;  /* 0x000000005e2422ca */ /* 0x000fe400000e0000 */
[----:B------:R-:W-:Y:S02]  /*8d30*/  SEL R105, R105, RZ, P0 ;  /* 0x000000ff69697207 */ /* 0x000fe40000000000 */
[----:B------:R-:W-:Y:S01]  /*8d40*/  SEL R45, R45, RZ, P1 ;  /* 0x000000ff2d2d7207 */ /* 0x000fe20000800000 */
[----:B------:R-:W-:Y:S10]  /*8d50*/  @P2 BRA `(.L_x_125) ;  /* 0xffffffc000502947 */ /* 0x000ff4000383ffff */
[----:B------:R-:W-:-:S09]  /*8d60*/  UISETP.NE.AND UP0, UPT, UR50, URZ, UPT ;  /* 0x000000ff3200728c */ /* 0x000fd2000bf05270 */
[----:B------:R-:W-:Y:S05]  /*8d70*/  BRA.U !UP0, `(.L_x_126) ;  /* 0x0000000108487547 */ /* 0x000fea000b800000 */
[----:B------:R-:W2:Y:S02]  /*8d80*/  LDCU.64 UR4, c[0x0][0x890] ;  /* 0x00011200ff0477ac */ /* 0x000ea40008000a00 */
[----:B--2---:R-:W-:-:S04]  /*8d90*/  UISETP.NE.U32.AND UP0, UPT, UR4, URZ, UPT ;  /* 0x000000ff0400728c */ /* 0x004fc8000bf05070 */
[----:B------:R-:W-:-:S09]  /*8da0*/  UISETP.NE.AND.EX UP0, UPT, UR5, URZ, UPT, UP0 ;  /* 0x000000ff0500728c */ /* 0x000fd2000bf05300 */
[----:B------:R-:W-:Y:S05]  /*8db0*/  BRA.U UP0, `(.L_x_127) ;  /* 0x00000001000c7547 */ /* 0x000fea000b800000 */
[----:B------:R-:W-:-:S13]  /*8dc0*/  FSETP.NEU.AND P0, PT, R49, RZ, PT ;  /* 0x000000ff3100720b */ /* 0x000fda0003f0d000 */
[----:B------:R-:W-:Y:S05]  /*8dd0*/  @!P0 EXIT ;  /* 0x000000000000894d */ /* 0x000fea0003800000 */
[----:B------:R-:W-:Y:S05]  /*8de0*/  BRA `(.L_x_126) ;  /* 0x00000000002c7947 */ /* 0x000fea0003800000 */
.L_x_127:
[----:B------:R-:W-:Y:S01]  /*8df0*/  ISETP.NE.AND P0, PT, R104, RZ, PT ;  /* 0x000000ff6800720c */ /* 0x000fe20003f05270 */
[----:B------:R-:W-:-:S12]  /*8e00*/  BSSY.RECONVERGENT B0, `(.L_x_126) ;  /* 0x0000009000007945 */ /* 0x000fd80003800200 */
[----:B------:R-:W-:Y:S05]  /*8e10*/  @P0 BRA `(.L_x_128) ;  /* 0x0000000000140947 */ /* 0x000fea0003800000 */
[----:B------:R-:W2:Y:S02]  /*8e20*/  LDCU.64 UR4, c[0x0][0x888] ;  /* 0x00011100ff0477ac */ /* 0x000ea40008000a00 */
[----:B--2---:R-:W-:-:S04]  /*8e30*/  ISETP.NE.U32.AND P0, PT, RZ, UR4, PT ;  /* 0x00000004ff007c0c */ /* 0x004fc8000bf05070 */
[----:B------:R-:W-:-:S13]  /*8e40*/  ISETP.NE.AND.EX P0, PT, RZ, UR5, PT, P0 ;  /* 0x00000005ff007c0c */ /* 0x000fda000bf05300 */
[----:B------:R-:W-:Y:S05]  /*8e50*/  @!P0 EXIT ;  /* 0x000000000000894d */ /* 0x000fea0003800000 */
[----:B------:R-:W-:Y:S05]  /*8e60*/  BRA `(.L_x_129) ;  /* 0x0000000000087947 */ /* 0x000fea0003800000 */
.L_x_128:
[----:B------:R-:W-:-:S13]  /*8e70*/  FSETP.NEU.AND P0, PT, R49, RZ, PT ;  /* 0x000000ff3100720b */ /* 0x000fda0003f0d000 */
[----:B------:R-:W-:Y:S05]  /*8e80*/  @!P0 EXIT ;  /* 0x000000000000894d */ /* 0x000fea0003800000 */
.L_x_129:
[----:B------:R-:W-:Y:S05]  /*8e90*/  BSYNC.RECONVERGENT B0 ;  /* 0x0000000000007941 */ /* 0x000fea0003800200 */
.L_x_126:
[----:B------:R-:W-:Y:S01]  /*8ea0*/  ULEA UR4, UR51, UR48, 0x3 ;  /* 0x0000003033047291 */ /* 0x000fe2000f8e18ff */
[----:B------:R-:W-:-:S04]  /*8eb0*/  DEPBAR.LE SB0, 0x0 ;  /* 0x000080000000791a */ /* 0x000fc80000000000 */
[----:B------:R-:W-:-:S04]  /*8ec0*/  UIADD3 UR4, UPT, UPT, UR4, 0x50, URZ ;  /* 0x0000005004047890 */ /* 0x000fc8000fffe0ff */
[----:B------:R-:W-:-:S09]  /*8ed0*/  UPRMT UR4, UR37, 0x654, UR4 ;  /* 0x0000065425047896 */ /* 0x000fd20008000004 */
[----:B------:R-:W-:Y:S01]  /*8ee0*/  SYNCS.ARRIVE.TRANS64.RED.A1T0 RZ, [UR4], RZ ;  /* 0x000000ffffff79a7 */ /* 0x000fe20008100404 */
[----:B------:R-:W-:Y:S05]  /*8ef0*/  EXIT ;  /* 0x000000000000794d */ /* 0x000fea0003800000 */
.L_x_19:
[----:B--2---:R2:W1:Y:S02]  /*8f00*/  SYNCS.PHASECHK.TRANS64.TRYWAIT P0, [R2+URZ+0xf0], R3 ;  /* 0x0000f003020075a7 */ /* 0x00446400080011ff */
[----:B-1----:R-:W-:Y:S05]  /*8f10*/  @!P0 NANOSLEEP.SYNCS 0x989680 ;  /* 0x009896800000895d */ /* 0x002fea0003900000 */
[----:B------:R-:W1:Y:S02]  /*8f20*/  @!P0 SYNCS.PHASECHK.TRANS64 P0, [R2+URZ+0xf0], R3 ;  /* 0x0000f003020085a7 */ /* 0x000e6400080010ff */
[----:B-1----:R-:W-:Y:S05]  /*8f30*/  @!P0 BRA `(.L_x_19) ;  /* 0xfffffffc00f08947 */ /* 0x002fea000383ffff */
[----:B------:R-:W-:Y:S05]  /*8f40*/  BRA `(.L_x_130) ;  /* 0xffffff84009c7947 */ /* 0x000fea000383ffff */
.L_x_22:
[----:B-1----:R-:W-:-:S07]  /*8f50*/  MOV R2, UR33 ;  /* 0x0000002100027c02 */ /* 0x002fce0008000f00 */
.L_x_131:
[----:B-1----:R1:W2:Y:S02]  /*8f60*/  SYNCS.PHASECHK.TRANS64.TRYWAIT P0, [R2+URZ+0x18], R4 ;  /* 0x00001804020075a7 */ /* 0x0022a400080011ff */
[----:B--2---:R-:W-:Y:S05]  /*8f70*/  @!P0 NANOSLEEP.SYNCS 0x989680 ;  /* 0x009896800000895d */ /* 0x004fea0003900000 */
[----:B------:R-:W2:Y:S02]  /*8f80*/  @!P0 SYNCS.PHASECHK.TRANS64 P0, [R2+URZ+0x18], R4 ;  /* 0x00001804020085a7 */ /* 0x000ea400080010ff */
[----:B--2---:R-:W-:Y:S05]  /*8f90*/  @!P0 BRA `(.L_x_131) ;  /* 0xfffffffc00f08947 */ /* 0x004fea000383ffff */
[----:B------:R-:W-:Y:S05]  /*8fa0*/  BRA `(.L_x_21) ;  /* 0xffffff8400f07947 */ /* 0x000fea000383ffff */
.L_x_28:
[----:B-1----:R-:W-:-:S07]  /*8fb0*/  MOV R2, UR33 ;  /* 0x0000002100027c02 */ /* 0x002fce0008000f00 */
.L_x_132:
[----:B-1----:R1:W2:Y:S02]  /*8fc0*/  SYNCS.PHASECHK.TRANS64.TRYWAIT P0, [R2+URZ+0x18], R4 ;  /* 0x00001804020075a7 */ /* 0x0022a400080011ff */
[----:B--2---:R-:W-:Y:S05]  /*8fd0*/  @!P0 NANOSLEEP.SYNCS 0x989680 ;  /* 0x009896800000895d */ /* 0x004fea0003900000 */
[----:B------:R-:W2:Y:S02]  /*8fe0*/  @!P0 SYNCS.PHASECHK.TRANS64 P0, [R2+URZ+0x18], R4 ;  /* 0x00001804020085a7 */ /* 0x000ea400080010ff */
[----:B--2---:R-:W-:Y:S05]  /*8ff0*/  @!P0 BRA `(.L_x_132) ;  /* 0xfffffffc00f08947 */ /* 0x004fea000383ffff */
[----:B------:R-:W-:Y:S05]  /*9000*/  BRA `(.L_x_27) ;  /* 0xffffff8800c47947 */ /* 0x000fea000383ffff */
.L_x_32:
[----:B-1----:R1:W2:Y:S02]  /*9010*/  SYNCS.PHASECHK.TRANS64.TRYWAIT P0, [R2+URZ+0x80], R3 ;  /* 0x00008003020075a7 */ /* 0x0022a400080011ff */
[----:B--2---:R-:W-:Y:S05]  /*9020*/  @!P0 NANOSLEEP.SYNCS 0x989680 ;  /* 0x009896800000895d */ /* 0x004fea0003900000 */
[----:B------:R-:W2:Y:S02]  /*9030*/  @!P0 SYNCS.PHASECHK.TRANS64 P0, [R2+URZ+0x80], R3 ;  /* 0x00008003020085a7 */ /* 0x000ea400080010ff */
[----:B--2---:R-:W-:Y:S05]  /*9040*/  @!P0 BRA `(.L_x_32) ;  /* 0xfffffffc00f08947 */ /* 0x004fea000383ffff */
[----:B------:R-:W-:Y:S05]  /*9050*/  BRA `(.L_x_133) ;  /* 0xffffff8c00747947 */ /* 0x000fea000383ffff */
.L_x_36:
[----:B----4-:R-:W-:-:S07]  /*9060*/  MOV R0, UR5 ;  /* 0x0000000500007c02 */ /* 0x010fce0008000f00 */
.L_x_134:
[----:B-1----:R1:W2:Y:S02]  /*9070*/  SYNCS.PHASECHK.TRANS64.TRYWAIT P0, [R0+URZ], R2 ;  /* 0x00000002000075a7 */ /* 0x0022a400080011ff */
[----:B--2---:R-:W-:Y:S05]  /*9080*/  @!P0 NANOSLEEP.SYNCS 0x989680 ;  /* 0x009896800000895d */ /* 0x004fea0003900000 */
[----:B------:R-:W2:Y:S02]  /*9090*/  @!P0 SYNCS.PHASECHK.TRANS64 P0, [R0+URZ], R2 ;  /* 0x00000002000085a7 */ /* 0x000ea400080010ff */
[----:B--2---:R-:W-:Y:S05]  /*90a0*/  @!P0 BRA `(.L_x_134) ;  /* 0xfffffffc00f08947 */ /* 0x004fea000383ffff */
[----:B------:R-:W-:Y:S05]  /*90b0*/  BRA `(.L_x_135) ;  /* 0xffffff9000e47947 */ /* 0x000fea000383ffff */
.L_x_37:
[----:B----4-:R-:W-:-:S07]  /*90c0*/  MOV R0, UR5 ;  /* 0x0000000500007c02 */ /* 0x010fce0008000f00 */
.L_x_136:
[----:B-1----:R1:W2:Y:S02]  /*90d0*/  SYNCS.PHASECHK.TRANS64.TRYWAIT P0, [R0+URZ], R2 ;  /* 0x00000002000075a7 */ /* 0x0022a400080011ff */
[----:B--2---:R-:W-:Y:S05]  /*90e0*/  @!P0 NANOSLEEP.SYNCS 0x989680 ;  /* 0x009896800000895d */ /* 0x004fea0003900000 */
[----:B------:R-:W2:Y:S02]  /*90f0*/  @!P0 SYNCS.PHASECHK.TRANS64 P0, [R0+URZ], R2 ;  /* 0x00000002000085a7 */ /* 0x000ea400080010ff */
[----:B--2---:R-:W-:Y:S05]  /*9100*/  @!P0 BRA `(.L_x_136) ;  /* 0xfffffffc00f08947 */ /* 0x004fea000383ffff */
[----:B------:R-:W-:Y:S05]  /*9110*/  BRA `(.L_x_137) ;  /* 0xffffff9000f07947 */ /* 0x000fea000383ffff */
.L_x_40:
[----:B-1----:R1:W2:Y:S02]  /*9120*/  SYNCS.PHASECHK.TRANS64.TRYWAIT P0, [R0+URZ+0xe0], R4 ;  /* 0x0000e004000075a7 */ /* 0x0022a400080011ff */
[----:B--2---:R-:W-:Y:S05]  /*9130*/  @!P0 NANOSLEEP.SYNCS 0x989680 ;  /* 0x009896800000895d */ /* 0x004fea0003900000 */
[----:B------:R-:W2:Y:S02]  /*9140*/  @!P0 SYNCS.PHASECHK.TRANS64 P0, [R0+URZ+0xe0], R4 ;  /* 0x0000e004000085a7 */ /* 0x000ea400080010ff */
[----:B--2---:R-:W-:Y:S05]  /*9150*/  @!P0 BRA `(.L_x_40) ;  /* 0xfffffffc00f08947 */ /* 0x004fea000383ffff */
[----:B------:R-:W-:Y:S05]  /*9160*/  BRA `(.L_x_138) ;  /* 0xffffff94004c7947 */ /* 0x000fea000383ffff */
.L_x_41:
[----:B------:R-:W-:-:S07]  /*9170*/  MOV R0, UR5 ;  /* 0x0000000500007c02 */ /* 0x000fce0008000f00 */
.L_x_139:
[----:B-1----:R1:W2:Y:S02]  /*9180*/  SYNCS.PHASECHK.TRANS64.TRYWAIT P0, [R0+URZ+0x90], R5 ;  /* 0x00009005000075a7 */ /* 0x0022a400080011ff */
[----:B--2---:R-:W-:Y:S05]  /*9190*/  @!P0 NANOSLEEP.SYNCS 0x989680 ;  /* 0x009896800000895d */ /* 0x004fea0003900000 */
[----:B------:R-:W2:Y:S02]  /*91a0*/  @!P0 SYNCS.PHASECHK.TRANS64 P0, [R0+URZ+0x90], R5 ;  /* 0x00009005000085a7 */ /* 0x000ea400080010ff */
[----:B--2---:R-:W-:Y:S05]  /*91b0*/  @!P0 BRA `(.L_x_139) ;  /* 0xfffffffc00f08947 */ /* 0x004fea000383ffff */
[----:B------:R-:W-:Y:S05]  /*91c0*/  BRA `(.L_x_140) ;  /* 0xffffff94005c7947 */ /* 0x000fea000383ffff */
.L_x_42:
[----:B-1----:R1:W2:Y:S02]  /*91d0*/  SYNCS.PHASECHK.TRANS64.TRYWAIT P1, [R0+URZ+0x80], R4 ;  /* 0x00008004000075a7 */ /* 0x0022a400080211ff */
[----:B--2---:R-:W-:Y:S05]  /*91e0*/  @!P1 NANOSLEEP.SYNCS 0x989680 ;  /* 0x009896800000995d */ /* 0x004fea0003900000 */
[----:B------:R-:W2:Y:S02]  /*91f0*/  @!P1 SYNCS.PHASECHK.TRANS64 P1, [R0+URZ+0x80], R4 ;  /* 0x00008004000095a7 */ /* 0x000ea400080210ff */
[----:B--2---:R-:W-:Y:S05]  /*9200*/  @!P1 BRA `(.L_x_42) ;  /* 0xfffffffc00f09947 */ /* 0x004fea000383ffff */
[----:B------:R-:W-:Y:S05]  /*9210*/  BRA `(.L_x_141) ;  /* 0xffffff94008c7947 */ /* 0x000fea000383ffff */
.L_x_45:
[----:B------:R-:W-:-:S07]  /*9220*/  MOV R0, UR5 ;  /* 0x0000000500007c02 */ /* 0x000fce0008000f00 */
.L_x_142:
[----:B-1----:R1:W2:Y:S02]  /*9230*/  SYNCS.PHASECHK.TRANS64.TRYWAIT P0, [R0+URZ+0x90], R2 ;  /* 0x00009002000075a7 */ /* 0x0022a400080011ff */
[----:B--2---:R-:W-:Y:S05]  /*9240*/  @!P0 NANOSLEEP.SYNCS 0x989680 ;  /* 0x009896800000895d */ /* 0x004fea0003900000 */
[----:B------:R-:W2:Y:S02]  /*9250*/  @!P0 SYNCS.PHASECHK.TRANS64 P0, [R0+URZ+0x90], R2 ;  /* 0x00009002000085a7 */ /* 0x000ea400080010ff */
[----:B--2---:R-:W-:Y:S05]  /*9260*/  @!P0 BRA `(.L_x_142) ;  /* 0xfffffffc00f08947 */ /* 0x004fea000383ffff */
[----:B------:R-:W-:Y:S05]  /*9270*/  BRA `(.L_x_44) ;  /* 0xffffff9400e07947 */ /* 0x000fea000383ffff */
.L_x_52:
[----:B-1----:R1:W2:Y:S02]  /*9280*/  SYNCS.PHASECHK.TRANS64.TRYWAIT P1, [R0+URZ+0x80], R2 ;  /* 0x00008002000075a7 */ /* 0x0022a400080211ff */
[----:B--2---:R-:W-:Y:S05]  /*9290*/  @!P1 NANOSLEEP.SYNCS 0x989680 ;  /* 0x009896800000995d */ /* 0x004fea0003900000 */
[----:B------:R-:W2:Y:S02]  /*92a0*/  @!P1 SYNCS.PHASECHK.TRANS64 P1, [R0+URZ+0x80], R2 ;  /* 0x00008002000095a7 */ /* 0x000ea400080210ff */
[----:B--2---:R-:W-:Y:S05]  /*92b0*/  @!P1 BRA `(.L_x_52) ;  /* 0xfffffffc00f09947 */ /* 0x004fea000383ffff */
[----:B------:R-:W-:Y:S05]  /*92c0*/  BRA `(.L_x_143) ;  /* 0xffffff9c00707947 */ /* 0x000fea000383ffff */
.L_x_53:
[----:B------:R-:W-:-:S07]  /*92d0*/  MOV R2, UR6 ;  /* 0x0000000600027c02 */ /* 0x000fce0008000f00 */
.L_x_144:
[----:B-1----:R1:W2:Y:S02]  /*92e0*/  SYNCS.PHASECHK.TRANS64.TRYWAIT P0, [R2+URZ+0xc0], R0 ;  /* 0x0000c000020075a7 */ /* 0x0022a400080011ff */
[----:B--2---:R-:W-:Y:S05]  /*92f0*/  @!P0 NANOSLEEP.SYNCS 0x989680 ;  /* 0x009896800000895d */ /* 0x004fea0003900000 */
[----:B------:R-:W2:Y:S02]  /*9300*/  @!P0 SYNCS.PHASECHK.TRANS64 P0, [R2+URZ+0xc0], R0 ;  /* 0x0000c000020085a7 */ /* 0x000ea400080010ff */
[----:B--2---:R-:W-:Y:S05]  /*9310*/  @!P0 BRA `(.L_x_144) ;  /* 0xfffffffc00f08947 */ /* 0x004fea000383ffff */
[----:B------:R-:W-:Y:S05]  /*9320*/  BRA `(.L_x_145) ;  /* 0xffffff9c00a87947 */ /* 0x000fea000383ffff */
.L_x_56:
[----:B------:R-:W-:Y:S07]  /*9330*/  MOV R0, UR11 ;  /* 0x0000000b00007c02 */ /* 0x000fee0008000f00 */
.L_x_146:
[----:B-1----:R1:W2:Y:S02]  /*9340*/  SYNCS.PHASECHK.TRANS64.TRYWAIT P0, [R0+URZ], R2 ;  /* 0x00000002000075a7 */ /* 0x0022a400080011ff */
[----:B--2---:R-:W-:Y:S05]  /*9350*/  @!P0 NANOSLEEP.SYNCS 0x989680 ;  /* 0x009896800000895d */ /* 0x004fea0003900000 */
[----:B------:R-:W2:Y:S02]  /*9360*/  @!P0 SYNCS.PHASECHK.TRANS64 P0, [R0+URZ], R2 ;  /* 0x00000002000085a7 */ /* 0x000ea400080010ff */
[----:B--2---:R-:W-:Y:S05]  /*9370*/  @!P0 BRA `(.L_x_146) ;  /* 0xfffffffc00f08947 */ /* 0x004fea000383ffff */
[----:B------:R-:W-:Y:S05]  /*9380*/  BRA `(.L_x_55) ;  /* 0xffffff9c00c47947 */ /* 0x000fea000383ffff */
.L_x_59:
[----:B------:R-:W-:-:S07]  /*9390*/  MOV R0, UR6 ;  /* 0x0000000600007c02 */ /* 0x000fce0008000f00 */
.L_x_147:
[----:B--2---:R2:W4:Y:S02]  /*93a0*/  SYNCS.PHASECHK.TRANS64.TRYWAIT P0, [R0+URZ], R2 ;  /* 0x00000002000075a7 */ /* 0x00452400080011ff */
[----:B----4-:R-:W-:Y:S05]  /*93b0*/  @!P0 NANOSLEEP.SYNCS 0x989680 ;  /* 0x009896800000895d */ /* 0x010fea0003900000 */
[----:B------:R-:W4:Y:S02]  /*93c0*/  @!P0 SYNCS.PHASECHK.TRANS64 P0, [R0+URZ], R2 ;  /* 0x00000002000085a7 */ /* 0x000f2400080010ff */
[----:B----4-:R-:W-:Y:S05]  /*93d0*/  @!P0 BRA `(.L_x_147) ;  /* 0xfffffffc00f08947 */ /* 0x010fea000383ffff */
[----:B------:R-:W-:Y:S05]  /*93e0*/  BRA `(.L_x_148) ;  /* 0xffffffa000f07947 */ /* 0x000fea000383ffff */
.L_x_60:
[----:B------:R-:W-:-:S07]  /*93f0*/  MOV R0, UR6 ;  /* 0x0000000600007c02 */ /* 0x000fce0008000f00 */
.L_x_149:
[----:B-1----:R1:W2:Y:S02]  /*9400*/  SYNCS.PHASECHK.TRANS64.TRYWAIT P0, [R0+URZ], R3 ;  /* 0x00000003000075a7 */ /* 0x0022a400080011ff */
[----:B--2---:R-:W-:Y:S05]  /*9410*/  @!P0 NANOSLEEP.SYNCS 0x989680 ;  /* 0x009896800000895d */ /* 0x004fea0003900000 */
[----:B------:R-:W2:Y:S02]  /*9420*/  @!P0 SYNCS.PHASECHK.TRANS64 P0, [R0+URZ], R3 ;  /* 0x00000003000085a7 */ /* 0x000ea400080010ff */
[----:B--2---:R-:W-:Y:S05]  /*9430*/  @!P0 BRA `(.L_x_149) ;  /* 0xfffffffc00f08947 */ /* 0x004fea000383ffff */
[----:B------:R-:W-:Y:S05]  /*9440*/  BRA `(.L_x_150) ;  /* 0xffffffa000fc7947 */ /* 0x000fea000383ffff */
.L_x_61:
[----:B------:R-:W-:-:S07]  /*9450*/  MOV R0, UR6 ;  /* 0x0000000600007c02 */ /* 0x000fce0008000f00 */
.L_x_151:
[----:B-1----:R1:W2:Y:S02]  /*9460*/  SYNCS.PHASECHK.TRANS64.TRYWAIT P0, [R0+URZ], R3 ;  /* 0x00000003000075a7 */ /* 0x0022a400080011ff */
[----:B--2---:R-:W-:Y:S05]  /*9470*/  @!P0 NANOSLEEP.SYNCS 0x989680 ;  /* 0x009896800000895d */ /* 0x004fea0003900000 */
[----:B------:R-:W2:Y:S02]  /*9480*/  @!P0 SYNCS.PHASECHK.TRANS64 P0, [R0+URZ], R3 ;  /* 0x00000003000085a7 */ /* 0x000ea400080010ff */
[----:B--2---:R-:W-:Y:S05]  /*9490*/  @!P0 BRA `(.L_x_151) ;  /* 0xfffffffc00f08947 */ /* 0x004fea000383ffff */
[----:B------:R-:W-:Y:S05]  /*94a0*/  BRA `(.L_x_152) ;  /* 0xffffffa400087947 */ /* 0x000fea000383ffff */
.L_x_62:
[----:B-1----:R-:W-:-:S07]  /*94b0*/  MOV R0, UR7 ;  /* 0x0000000700007c02 */ /* 0x002fce0008000f00 */
.L_x_153:
[----:B-1----:R1:W2:Y:S02]  /*94c0*/  SYNCS.PHASECHK.TRANS64.TRYWAIT P0, [R0+URZ], R2 ;  /* 0x00000002000075a7 */ /* 0x0022a400080011ff */
[----:B--2---:R-:W-:Y:S05]  /*94d0*/  @!P0 NANOSLEEP.SYNCS 0x989680 ;  /* 0x009896800000895d */ /* 0x004fea0003900000 */
[----:B------:R-:W2:Y:S02]  /*94e0*/  @!P0 SYNCS.PHASECHK.TRANS64 P0, [R0+URZ], R2 ;  /* 0x00000002000085a7 */ /* 0x000ea400080010ff */
[----:B--2---:R-:W-:Y:S05]  /*94f0*/  @!P0 BRA `(.L_x_153) ;  /* 0xfffffffc00f08947 */ /* 0x004fea000383ffff */
[----:B------:R-:W-:Y:S05]  /*9500*/  BRA `(.L_x_154) ;  /* 0xffffffa400147947 */ /* 0x000fea000383ffff */
.L_x_67:
[----:B--2---:R2:W3:Y:S02]  /*9510*/  SYNCS.PHASECHK.TRANS64.TRYWAIT P0, [R0+URZ+0x80], R2 ;  /* 0x00008002000075a7 */ /* 0x0044e400080011ff */
[----:B---3--:R-:W-:Y:S05]  /*9520*/  @!P0 NANOSLEEP.SYNCS 0x989680 ;  /* 0x009896800000895d */ /* 0x008fea0003900000 */
[----:B------:R-:W3:Y:S02]  /*9530*/  @!P0 SYNCS.PHASECHK.TRANS64 P0, [R0+URZ+0x80], R2 ;  /* 0x00008002000085a7 */ /* 0x000ee400080010ff */
[----:B---3--:R-:W-:Y:S05]  /*9540*/  @!P0 BRA `(.L_x_67) ;  /* 0xfffffffc00f08947 */ /* 0x008fea000383ffff */
[----:B------:R-:W-:Y:S05]  /*9550*/  BRA `(.L_x_155) ;  /* 0xffffffa800207947 */ /* 0x000fea000383ffff */
.L_x_70:
[----:B------:R-:W-:Y:S07]  /*9560*/  MOV R0, UR7 ;  /* 0x0000000700007c02 */ /* 0x000fee0008000f00 */
.L_x_156:
[----:B--2---:R2:W3:Y:S02]  /*9570*/  SYNCS.PHASECHK.TRANS64.TRYWAIT P0, [R0+URZ+0x78], R2 ;  /* 0x00007802000075a7 */ /* 0x0044e400080011ff */
[----:B---3--:R-:W-:Y:S05]  /*9580*/  @!P0 NANOSLEEP.SYNCS 0x989680 ;  /* 0x009896800000895d */ /* 0x008fea0003900000 */
[----:B------:R-:W3:Y:S02]  /*9590*/  @!P0 SYNCS.PHASECHK.TRANS64 P0, [R0+URZ+0x78], R2 ;  /* 0x00007802000085a7 */ /* 0x000ee400080010ff */
[----:B---3--:R-:W-:Y:S05]  /*95a0*/  @!P0 BRA `(.L_x_156) ;  /* 0xfffffffc00f08947 */ /* 0x008fea000383ffff */
[----:B------:R-:W-:Y:S05]  /*95b0*/  BRA `(.L_x_69) ;  /* 0xffffffac00007947 */ /* 0x000fea000383ffff */
.L_x_73:
[----:B------:R-:W-:Y:S07]  /*95c0*/  MOV R0, UR7 ;  /* 0x0000000700007c02 */ /* 0x000fee0008000f00 */
.L_x_157:
[----:B-1----:R1:W2:Y:S02]  /*95d0*/  SYNCS.PHASECHK.TRANS64.TRYWAIT P0, [R0+URZ+0x50], R14 ;  /* 0x0000500e000075a7 */ /* 0x0022a400080011ff */
[----:B--2---:R-:W-:Y:S05]  /*95e0*/  @!P0 NANOSLEEP.SYNCS 0x989680 ;  /* 0x009896800000895d */ /* 0x004fea0003900000 */
[----:B------:R-:W2:Y:S02]  /*95f0*/  @!P0 SYNCS.PHASECHK.TRANS64 P0, [R0+URZ+0x50], R14 ;  /* 0x0000500e000085a7 */ /* 0x000ea400080010ff */
[----:B--2---:R-:W-:Y:S05]  /*9600*/  @!P0 BRA `(.L_x_157) ;  /* 0xfffffffc00f08947 */ /* 0x004fea000383ffff */
[----:B------:R-:W-:Y:S05]  /*9610*/  BRA `(.L_x_158) ;  /* 0xffffffac00787947 */ /* 0x000fea000383ffff */
.L_x_74:
[----:B------:R-:W-:Y:S07]  /*9620*/  MOV R0, UR7 ;  /* 0x0000000700007c02 */ /* 0x000fee0008000f00 */
.L_x_159:
[----:B-1----:R1:W2:Y:S02]  /*9630*/  SYNCS.PHASECHK.TRANS64.TRYWAIT P0, [R0+URZ+0x58], R14 ;  /* 0x0000580e000075a7 */ /* 0x0022a400080011ff */
[----:B--2---:R-:W-:Y:S05]  /*9640*/  @!P0 NANOSLEEP.SYNCS 0x989680 ;  /* 0x009896800000895d */ /* 0x004fea0003900000 */
[----:B------:R-:W2:Y:S02]  /*9650*/  @!P0 SYNCS.PHASECHK.TRANS64 P0, [R0+URZ+0x58], R14 ;  /* 0x0000580e000085a7 */ /* 0x000ea400080010ff */
[----:B--2---:R-:W-:Y:S05]  /*9660*/  @!P0 BRA `(.L_x_159) ;  /* 0xfffffffc00f08947 */ /* 0x004fea000383ffff */
[----:B------:R-:W-:Y:S05]  /*9670*/  BRA `(.L_x_160) ;  /* 0xffffffac00b07947 */ /* 0x000fea000383ffff */
.L_x_75:
[----:B------:R-:W-:Y:S07]  /*9680*/  MOV R0, UR7 ;  /* 0x0000000700007c02 */ /* 0x000fee0008000f00 */
.L_x_161:
[----:B-1----:R1:W2:Y:S02]  /*9690*/  SYNCS.PHASECHK.TRANS64.TRYWAIT P0, [R0+URZ+0x60], R14 ;  /* 0x0000600e000075a7 */ /* 0x0022a400080011ff */
[----:B--2---:R-:W-:Y:S05]  /*96a0*/  @!P0 NANOSLEEP.SYNCS 0x989680 ;  /* 0x009896800000895d */ /* 0x004fea0003900000 */
[----:B------:R-:W2:Y:S02]  /*96b0*/  @!P0 SYNCS.PHASECHK.TRANS64 P0, [R0+URZ+0x60], R14 ;  /* 0x0000600e000085a7 */ /* 0x000ea400080010ff */
[----:B--2---:R-:W-:Y:S05]  /*96c0*/  @!P0 BRA `(.L_x_161) ;  /* 0xfffffffc00f08947 */ /* 0x004fea000383ffff */
[----:B------:R-:W-:Y:S05]  /*96d0*/  BRA `(.L_x_162) ;  /* 0xffffffac00f47947 */ /* 0x000fea000383ffff */
.L_x_76:
[----:B------:R-:W-:Y:S07]  /*96e0*/  MOV R0, UR7 ;  /* 0x0000000700007c02 */ /* 0x000fee0008000f00 */
.L_x_163:
[----:B-1----:R1:W2:Y:S02]  /*96f0*/  SYNCS.PHASECHK.TRANS64.TRYWAIT P0, [R0+URZ+0x68], R14 ;  /* 0x0000680e000075a7 */ /* 0x0022a400080011ff */
[----:B--2---:R-:W-:Y:S05]  /*9700*/  @!P0 NANOSLEEP.SYNCS 0x989680 ;  /* 0x009896800000895d */ /* 0x004fea0003900000 */
[----:B------:R-:W2:Y:S02]  /*9710*/  @!P0 SYNCS.PHASECHK.TRANS64 P0, [R0+URZ+0x68], R14 ;  /* 0x0000680e000085a7 */ /* 0x000ea400080010ff */
[----:B--2---:R-:W-:Y:S05]  /*9720*/  @!P0 BRA `(.L_x_163) ;  /* 0xfffffffc00f08947 */ /* 0x004fea000383ffff */
[----:B------:R-:W-:Y:S05]  /*9730*/  BRA `(.L_x_164) ;  /* 0xffffffb000787947 */ /* 0x000fea000383ffff */
.L_x_78:
[----:B------:R-:W-:-:S07]  /*9740*/  MOV R0, UR7 ;  /* 0x0000000700007c02 */ /* 0x000fce0008000f00 */
.L_x_165:
[----:B-1----:R1:W3:Y:S02]  /*9750*/  SYNCS.PHASECHK.TRANS64.TRYWAIT P0, [R0+URZ+0x50], R2 ;  /* 0x00005002000075a7 */ /* 0x0022e400080011ff */
[----:B---3--:R-:W-:Y:S05]  /*9760*/  @!P0 NANOSLEEP.SYNCS 0x989680 ;  /* 0x009896800000895d */ /* 0x008fea0003900000 */
[----:B------:R-:W3:Y:S02]  /*9770*/  @!P0 SYNCS.PHASECHK.TRANS64 P0, [R0+URZ+0x50], R2 ;  /* 0x00005002000085a7 */ /* 0x000ee400080010ff */
[----:B---3--:R-:W-:Y:S05]  /*9780*/  @!P0 BRA `(.L_x_165) ;  /* 0xfffffffc00f08947 */ /* 0x008fea000383ffff */
[----:B------:R-:W-:Y:S05]  /*9790*/  BRA `(.L_x_166) ;  /* 0xffffffb000e87947 */ /* 0x000fea000383ffff */
.L_x_79:
[----:B-1----:R-:W-:-:S07]  /*97a0*/  MOV R0, UR7 ;  /* 0x0000000700007c02 */ /* 0x002fce0008000f00 */
.L_x_167:
[----:B-1----:R1:W3:Y:S02]  /*97b0*/  SYNCS.PHASECHK.TRANS64.TRYWAIT P0, [R0+URZ+0x58], R2 ;  /* 0x00005802000075a7 */ /* 0x0022e400080011ff */
[----:B---3--:R-:W-:Y:S05]  /*97c0*/  @!P0 NANOSLEEP.SYNCS 0x989680 ;  /* 0x009896800000895d */ /* 0x008fea0003900000 */
[----:B------:R-:W3:Y:S02]  /*97d0*/  @!P0 SYNCS.PHASECHK.TRANS64 P0, [R0+URZ+0x58], R2 ;  /* 0x00005802000085a7 */ /* 0x000ee400080010ff */
[----:B---3--:R-:W-:Y:S05]  /*97e0*/  @!P0 BRA `(.L_x_167) ;  /* 0xfffffffc00f08947 */ /* 0x008fea000383ffff */
[----:B------:R-:W-:Y:S05]  /*97f0*/  BRA `(.L_x_168) ;  /* 0xffffffb000d87947 */ /* 0x000fea000383ffff */
.L_x_80:
[----:B-1----:R-:W-:-:S07]  /*9800*/  MOV R0, UR7 ;  /* 0x0000000700007c02 */ /* 0x002fce0008000f00 */
.L_x_169:
[----:B-1----:R1:W3:Y:S02]  /*9810*/  SYNCS.PHASECHK.TRANS64.TRYWAIT P0, [R0+URZ+0x60], R2 ;  /* 0x00006002000075a7 */ /* 0x0022e400080011ff */
[----:B---3--:R-:W-:Y:S05]  /*9820*/  @!P0 NANOSLEEP.SYNCS 0x989680 ;  /* 0x009896800000895d */ /* 0x008fea0003900000 */
[----:B------:R-:W3:Y:S02]  /*9830*/  @!P0 SYNCS.PHASECHK.TRANS64 P0, [R0+URZ+0x60], R2 ;  /* 0x00006002000085a7 */ /* 0x000ee400080010ff */
[----:B---3--:R-:W-:Y:S05]  /*9840*/  @!P0 BRA `(.L_x_169) ;  /* 0xfffffffc00f08947 */ /* 0x008fea000383ffff */
[----:B------:R-:W-:Y:S05]  /*9850*/  BRA `(.L_x_170) ;  /* 0xffffffb000c87947 */ /* 0x000fea000383ffff */
.L_x_82:
[----:B--2---:R2:W4:Y:S02]  /*9860*/  SYNCS.PHASECHK.TRANS64.TRYWAIT P0, [R0+URZ+0x80], R2 ;  /* 0x00008002000075a7 */ /* 0x00452400080011ff */
[----:B----4-:R-:W-:Y:S05]  /*9870*/  @!P0 NANOSLEEP.SYNCS 0x989680 ;  /* 0x009896800000895d */ /* 0x010fea0003900000 */
[----:B------:R-:W4:Y:S02]  /*9880*/  @!P0 SYNCS.PHASECHK.TRANS64 P0, [R0+URZ+0x80], R2 ;  /* 0x00008002000085a7 */ /* 0x000f2400080010ff */
[----:B----4-:R-:W-:Y:S05]  /*9890*/  @!P0 BRA `(.L_x_82) ;  /* 0xfffffffc00f08947 */ /* 0x010fea000383ffff */
[----:B------:R-:W-:Y:S05]  /*98a0*/  BRA `(.L_x_171) ;  /* 0xffffffb400907947 */ /* 0x000fea000383ffff */
.L_x_93:
[----:B-1----:R-:W-:Y:S04]  /*98b0*/  MOV R2, UR48 ;  /* 0x0000003000027c02 */ /* 0x002fe80008000f00 */
[----:B------:R1:W3:Y:S03]  /*98c0*/  SYNCS.PHASECHK.TRANS64.TRYWAIT P1, [R2+URZ+0x30], R3 ;  /* 0x00003003020075a7 */ /* 0x0002e600080211ff */
[----:B---3--:R-:W-:Y:S05]  /*98d0*/  @!P1 NANOSLEEP.SYNCS 0x989680 ;  /* 0x009896800000995d */ /* 0x008fea0003900000 */
[----:B------:R-:W3:Y:S02]  /*98e0*/  @!P1 SYNCS.PHASECHK.TRANS64 P1, [R2+URZ+0x30], R3 ;  /* 0x00003003020095a7 */ /* 0x000ee400080210ff */
[----:B---3--:R-:W-:Y:S05]  /*98f0*/  @!P1 BRA `(.L_x_93) ;  /* 0xfffffffc00ec9947 */ /* 0x008fea000383ffff */
[----:B------:R-:W-:Y:S05]  /*9900*/  BRA `(.L_x_92) ;  /* 0xffffffc0009c7947 */ /* 0x000fea000383ffff */
.L_x_95:
[----:B-1----:R1:W4:Y:S02]  /*9910*/  SYNCS.PHASECHK.TRANS64.TRYWAIT P0, [R64+URZ+0xa0], R0 ;  /* 0x0000a000400075a7 */ /* 0x00232400080011ff */
[----:B----4-:R-:W-:Y:S05]  /*9920*/  @!P0 NANOSLEEP.SYNCS 0x989680 ;  /* 0x009896800000895d */ /* 0x010fea0003900000 */
[----:B------:R-:W4:Y:S02]  /*9930*/  @!P0 SYNCS.PHASECHK.TRANS64 P0, [R64+URZ+0xa0], R0 ;  /* 0x0000a000400085a7 */ /* 0x000f2400080010ff */
[----:B----4-:R-:W-:Y:S05]  /*9940*/  @!P0 BRA `(.L_x_95) ;  /* 0xfffffffc00f08947 */ /* 0x010fea000383ffff */
[----:B------:R-:W-:Y:S05]  /*9950*/  BRA `(.L_x_94) ;  /* 0xffffffc000c47947 */ /* 0x000fea000383ffff */
.L_x_104:
[----:B--2---:R2:W4:Y:S02]  /*9960*/  SYNCS.PHASECHK.TRANS64.TRYWAIT P0, [R2+URZ+0x30], R0 ;  /* 0x00003000020075a7 */ /* 0x00452400080011ff */
[----:B----4-:R-:W-:Y:S05]  /*9970*/  @!P0 NANOSLEEP.SYNCS 0x989680 ;  /* 0x009896800000895d */ /* 0x010fea0003900000 */
[----:B------:R-:W4:Y:S02]  /*9980*/  @!P0 SYNCS.PHASECHK.TRANS64 P0, [R2+URZ+0x30], R0 ;  /* 0x00003000020085a7 */ /* 0x000f2400080010ff */
[----:B----4-:R-:W-:Y:S05]  /*9990*/  @!P0 BRA `(.L_x_104) ;  /* 0xfffffffc00f08947 */ /* 0x010fea000383ffff */
[----:B------:R-:W-:Y:S05]  /*99a0*/  BRA `(.L_x_103) ;  /* 0xffffffcc00a07947 */ /* 0x000fea000383ffff */
.L_x_112:
[----:B--2---:R2:W4:Y:S02]  /*99b0*/  SYNCS.PHASECHK.TRANS64.TRYWAIT P0, [R0+URZ+0x30], R6 ;  /* 0x00003006000075a7 */ /* 0x00452400080011ff */
[----:B----4-:R-:W-:Y:S05]  /*99c0*/  @!P0 NANOSLEEP.SYNCS 0x989680 ;  /* 0x009896800000895d */ /* 0x010fea0003900000 */
[----:B------:R-:W4:Y:S02]  /*99d0*/  @!P0 SYNCS.PHASECHK.TRANS64 P0, [R0+URZ+0x30], R6 ;  /* 0x00003006000085a7 */ /* 0x000f2400080010ff */
[----:B----4-:R-:W-:Y:S05]  /*99e0*/  @!P0 BRA `(.L_x_112) ;  /* 0xfffffffc00f08947 */ /* 0x010fea000383ffff */
[----:B------:R-:W-:Y:S05]  /*99f0*/  BRA `(.L_x_111) ;  /* 0xffffffd800a07947 */ /* 0x000fea000383ffff */
.L_x_120:
[----:B--2---:R2:W4:Y:S02]  /*9a00*/  SYNCS.PHASECHK.TRANS64.TRYWAIT P0, [R0+URZ+0x30], R5 ;  /* 0x00003005000075a7 */ /* 0x00452400080011ff */
[----:B----4-:R-:W-:Y:S05]  /*9a10*/  @!P0 NANOSLEEP.SYNCS 0x989680 ;  /* 0x009896800000895d */ /* 0x010fea0003900000 */
[----:B------:R-:W4:Y:S02]  /*9a20*/  @!P0 SYNCS.PHASECHK.TRANS64 P0, [R0+URZ+0x30], R5 ;  /* 0x00003005000085a7 */ /* 0x000f2400080010ff */
[----:B----4-:R-:W-:Y:S05]  /*9a30*/  @!P0 BRA `(.L_x_120) ;  /* 0xfffffffc00f08947 */ /* 0x010fea000383ffff */
[----:B------:R-:W-:Y:S05]  /*9a40*/  BRA `(.L_x_119) ;  /* 0xffffffe400a07947 */ /* 0x000fea000383ffff */
        .weak           $__internal_0_$__cuda_sm10x_tcgen05_guardrail_trap_col_being_dealloced_not_returned_by_alloc
        .type           $__internal_0_$__cuda_sm10x_tcgen05_guardrail_trap_col_being_dealloced_not_returned_by_alloc,@function
        .size           $__internal_0_$__cuda_sm10x_tcgen05_guardrail_trap_col_being_dealloced_not_returned_by_alloc,($__internal_1_$__cuda_sm10x_tcgen05_guardrail_trap_phase_invalid_during_alloc - $__internal_0_$__cuda_sm10x_tcgen05_guardrail_trap_col_being_dealloced_not_returned_by_alloc)
$__internal_0_$__cuda_sm10x_tcgen05_guardrail_trap_col_being_dealloced_not_returned_by_alloc:
[----:B------:R-:W-:Y:S05]  /*9a50*/  BPT.TRAP 0x1 ;  /* 0x000000040000795c */ /* 0x000fea0000300000 */
[----:B------:R-:W-:-:S04]  /*9a60*/  HFMA2 R3, -RZ, RZ, 0, 0 ;  /* 0x00000000ff037431 */ /* 0x000fc800000001ff */
[----:B------:R-:W-:Y:S05]  /*9a70*/  RET.REL.NODEC R2 `(_ZN7cutlass13device_kernelINS_4gemm6kernel13GemmUniversalIN4cute5tupleIJiiiiEEENS1_10collective13CollectiveMmaINS1_35MainloopSm100TmaUmmaWarpSpecializedILi3ELi2ELi4ENS5_IJNS4_1CILi1EEESB_SB_EEEEENS5_IJNSA_ILi128EEESE_SE_EEENS_10bfloat16_tENS5_IJlSB_lEEESG_NS5_IJSB_llEEENS4_8TiledMMAINS4_8MMA_AtomIJNS4_20SM100_MMA_F16BF16_SSISG_SG_fLi128ELi128ELNS4_4UMMA5MajorE0ELSN_1ELNSM_7ScaleInE0ELSO_0EEEEEENS4_6LayoutISC_NS5_IJNSA_ILi0EEESS_SS_EEEEENS5_IJNS4_10UnderscoreESV_SV_EEEEENS4_13SM90_TMA_LOADENS4_14ComposedLayoutINS4_7SwizzleILi3ELi4ELi3EEENS4_18smem_ptr_flag_bitsILi16EEENSR_INS5_IJNSA_ILi8EEENSA_ILi64EEEEEENS5_IJS15_SB_EEEEEEEvNS4_8identityESY_NSZ_IS11_S13_NSR_INS5_IJS15_S14_EEENS5_IJSB_S15_EEEEEEEvS1A_EENS_8epilogue10collective18CollectiveEpilogueINS1G_23Sm100TmaWarpSpecializedILi4ELi2ELi32ELb1ELb0EEEJSF_NS5_IJNSR_ISE_SB_EENSR_INSA_ILi32EEESB_EEEEESG_SH_SG_SH_NS1G_6fusion15FusionCallbacksIS1K_NS1P_17LinearCombinationISG_fSG_fLNS_15FloatRoundStyleE2EEESF_S1O_JEEENS4_5SM1004TMEM4LOAD26SM100_TMEM_LOAD_32dp32b32xESY_NSZ_INS10_ILi2ELi4ELi3EEES13_NSR_INS5_IJS14_S1M_EEENS5_IJS1M_SB_EEEEEEENS4_39AutoVectorizingCopyWithAssumedAlignmentILi128EEENS4_14SM90_TMA_STOREES23_S25_S25_EEEvvEEEEvNT_6ParamsE) ;  /* 0xffffff6402607950 */ /* 0x000fea0003c3ffff */
        .weak           $__internal_1_$__cuda_sm10x_tcgen05_guardrail_trap_phase_invalid_during_alloc
        .type           $__internal_1_$__cuda_sm10x_tcgen05_guardrail_trap_phase_invalid_during_alloc,@function
        .size           $__internal_1_$__cuda_sm10x_tcgen05_guardrail_trap_phase_invalid_during_alloc,($__internal_2_$__cuda_sm10x_tcgen05_guardrail_trap_unallocated_columns_being_dealloced - $__internal_1_$__cuda_sm10x_tcgen05_guardrail_trap_phase_invalid_during_alloc)
$__internal_1_$__cuda_sm10x_tcgen05_guardrail_trap_phase_invalid_during_alloc:
[----:B------:R-:W-:Y:S05]  /*9a80*/  BPT.TRAP 0x1 ;  /* 0x000000040000795c */ /* 0x000fea0000300000 */
[----:B------:R-:W-:-:S04]  /*9a90*/  MOV R3, 0x0 ;  /* 0x0000000000037802 */ /* 0x000fc80000000f00 */
[----:B------:R-:W-:Y:S05]  /*9aa0*/  RET.REL.NODEC R2 `(_ZN7cutlass13device_kernelINS_4gemm6kernel13GemmUniversalIN4cute5tupleIJiiiiEEENS1_10collective13CollectiveMmaINS1_35MainloopSm100TmaUmmaWarpSpecializedILi3ELi2ELi4ENS5_IJNS4_1CILi1EEESB_SB_EEEEENS5_IJNSA_ILi128EEESE_SE_EEENS_10bfloat16_tENS5_IJlSB_lEEESG_NS5_IJSB_llEEENS4_8TiledMMAINS4_8MMA_AtomIJNS4_20SM100_MMA_F16BF16_SSISG_SG_fLi128ELi128ELNS4_4UMMA5MajorE0ELSN_1ELNSM_7ScaleInE0ELSO_0EEEEEENS4_6LayoutISC_NS5_IJNSA_ILi0EEESS_SS_EEEEENS5_IJNS4_10UnderscoreESV_SV_EEEEENS4_13SM90_TMA_LOADENS4_14ComposedLayoutINS4_7SwizzleILi3ELi4ELi3EEENS4_18smem_ptr_flag_bitsILi16EEENSR_INS5_IJNSA_ILi8EEENSA_ILi64EEEEEENS5_IJS15_SB_EEEEEEEvNS4_8identityESY_NSZ_IS11_S13_NSR_INS5_IJS15_S14_EEENS5_IJSB_S15_EEEEEEEvS1A_EENS_8epilogue10collective18CollectiveEpilogueINS1G_23Sm100TmaWarpSpecializedILi4ELi2ELi32ELb1ELb0EEEJSF_NS5_IJNSR_ISE_SB_EENSR_INSA_ILi32EEESB_EEEEESG_SH_SG_SH_NS1G_6fusion15FusionCallbacksIS1K_NS1P_17LinearCombinationISG_fSG_fLNS_15FloatRoundStyleE2EEESF_S1O_JEEENS4_5SM1004TMEM4LOAD26SM100_TMEM_LOAD_32dp32b32xESY_NSZ_INS10_ILi2ELi4ELi3EEES13_NSR_INS5_IJS14_S1M_EEENS5_IJS1M_SB_EEEEEEENS4_39AutoVectorizingCopyWithAssumedAlignmentILi128EEENS4_14SM90_TMA_STOREES23_S25_S25_EEEvvEEEEvNT_6ParamsE) ;  /* 0xffffff6402547950 */ /* 0x000fea0003c3ffff */
        .weak           $__internal_2_$__cuda_sm10x_tcgen05_guardrail_trap_unallocated_columns_being_dealloced
        .type           $__internal_2_$__cuda_sm10x_tcgen05_guardrail_trap_unallocated_columns_being_dealloced,@function
        .size           $__internal_2_$__cuda_sm10x_tcgen05_guardrail_trap_unallocated_columns_being_dealloced,(.L_x_173 - $__internal_2_$__cuda_sm10x_tcgen05_guardrail_trap_unallocated_columns_being_dealloced)
$__internal_2_$__cuda_sm10x_tcgen05_guardrail_trap_unallocated_columns_being_dealloced:
[----:B------:R-:W-:Y:S05]  /*9ab0*/  BPT.TRAP 0x1 ;  /* 0x000000040000795c */ /* 0x000fea0000300000 */
[----:B------:R-:W-:-:S04]  /*9ac0*/  HFMA2 R3, -RZ, RZ, 0, 0 ;  /* 0x00000000ff037431 */ /* 0x000fc800000001ff */
[----:B------:R-:W-:Y:S05]  /*9ad0*/  RET.REL.NODEC R2 `(_ZN7cutlass13device_kernelINS_4gemm6kernel13GemmUniversalIN4cute5tupleIJiiiiEEENS1_10collective13CollectiveMmaINS1_35MainloopSm100TmaUmmaWarpSpecializedILi3ELi2ELi4ENS5_IJNS4_1CILi1EEESB_SB_EEEEENS5_IJNSA_ILi128EEESE_SE_EEENS_10bfloat16_tENS5_IJlSB_lEEESG_NS5_IJSB_llEEENS4_8TiledMMAINS4_8MMA_AtomIJNS4_20SM100_MMA_F16BF16_SSISG_SG_fLi128ELi128ELNS4_4UMMA5MajorE0ELSN_1ELNSM_7ScaleInE0ELSO_0EEEEEENS4_6LayoutISC_NS5_IJNSA_ILi0EEESS_SS_EEEEENS5_IJNS4_10UnderscoreESV_SV_EEEEENS4_13SM90_TMA_LOADENS4_14ComposedLayoutINS4_7SwizzleILi3ELi4ELi3EEENS4_18smem_ptr_flag_bitsILi16EEENSR_INS5_IJNSA_ILi8EEENSA_ILi64EEEEEENS5_IJS15_SB_EEEEEEEvNS4_8identityESY_NSZ_IS11_S13_NSR_INS5_IJS15_S14_EEENS5_IJSB_S15_EEEEEEEvS1A_EENS_8epilogue10collective18CollectiveEpilogueINS1G_23Sm100TmaWarpSpecializedILi4ELi2ELi32ELb1ELb0EEEJSF_NS5_IJNSR_ISE_SB_EENSR_INSA_ILi32EEESB_EEEEESG_SH_SG_SH_NS1G_6fusion15FusionCallbacksIS1K_NS1P_17LinearCombinationISG_fSG_fLNS_15FloatRoundStyleE2EEESF_S1O_JEEENS4_5SM1004TMEM4LOAD26SM100_TMEM_LOAD_32dp32b32xESY_NSZ_INS10_ILi2ELi4ELi3EEES13_NSR_INS5_IJS14_S1M_EEENS5_IJS1M_SB_EEEEEEENS4_39AutoVectorizingCopyWithAssumedAlignmentILi128EEENS4_14SM90_TMA_STOREES23_S25_S25_EEEvvEEEEvNT_6ParamsE) ;  /* 0xffffff6402487950 */ /* 0x000fea0003c3ffff */
.L_x_172:
[----:B------:R-:W-:-:S00]  /*9ae0*/  BRA `(.L_x_172) ;  /* 0xfffffffc00fc7947 */ /* 0x000fc0000383ffff */
[----:B------:R-:W-:-:S00]  /*9af0*/  NOP ;  /* 0x0000000000007918 */ /* 0x000fc00000000000 */
        /* <DEDUP_REMOVED lines=8> */
.L_x_173:


//--------------------- .nv.global.init           --------------------------
	.section	.nv.global.init,"aw",@progbits
.nv.global.init:
	.type		$str$27,@object
	.size		$str$27,($str$28 - $str$27)
$str$27:
        /*0000*/ 	.byte	0x28, 0x61, 0x64, 0x64, 0x72, 0x65, 0x73, 0x73, 0x20, 0x26, 0x20, 0x6d, 0x61, 0x73, 0x6b, 0x29
        /*0010*/ 	.byte	0x20, 0x3d, 0x3d, 0x20, 0x30, 0x00
	.type		$str$28,@object
	.size		$str$28,($str$26 - $str$28)
$str$28:
        /*0016*/ 	.byte	0x2f, 0x74, 0x6d, 0x70, 0x2f, 0x63, 0x75, 0x74, 0x6c, 0x61, 0x73, 0x73, 0x5f, 0x73, 0x77, 0x65
        /*0026*/ 	.byte	0x65, 0x70, 0x5f, 0x73, 0x72, 0x63, 0x2f, 0x69, 0x6e, 0x63, 0x6c, 0x75, 0x64, 0x65, 0x2f, 0x63
        /*0036*/ 	.byte	0x75, 0x74, 0x65, 0x2f, 0x70, 0x6f, 0x69, 0x6e, 0x74, 0x65, 0x72, 0x5f, 0x66, 0x6c, 0x61, 0x67
        /*0046*/ 	.byte	0x67, 0x65, 0x64, 0x2e, 0x68, 0x70, 0x70, 0x00
	.type		$str$26,@object
	.size		$str$26,($str$25 - $str$26)
$str$26:
        /*004e*/ 	.byte	0x2f, 0x74, 0x6d, 0x70, 0x2f, 0x63, 0x75, 0x74, 0x6c, 0x61, 0x73, 0x73, 0x5f, 0x73, 0x77, 0x65
        /*005e*/ 	.byte	0x65, 0x70, 0x5f, 0x73, 0x72, 0x63, 0x2f, 0x69, 0x6e, 0x63, 0x6c, 0x75, 0x64, 0x65, 0x2f, 0x63
        /*006e*/ 	.byte	0x75, 0x74, 0x65, 0x2f, 0x61, 0x74, 0x6f, 0x6d, 0x2f, 0x63, 0x6f, 0x70, 0x79, 0x5f, 0x74, 0x72
        /*007e*/ 	.byte	0x61, 0x69, 0x74, 0x73, 0x5f, 0x73, 0x6d, 0x31, 0x30, 0x30, 0x2e, 0x68, 0x70, 0x70, 0x00
	.type		$str$25,@object
	.size		$str$25,(__unnamed_1 - $str$25)
$str$25:
        /*008d*/ 	.byte	0x28, 0x28, 0x75, 0x69, 0x6e, 0x74, 0x33, 0x32, 0x5f, 0x74, 0x28, 0x74, 0x68, 0x72, 0x65, 0x61
        /*009d*/ 	.byte	0x64, 0x49, 0x64, 0x78, 0x2e, 0x78, 0x29, 0x20, 0x2f, 0x20, 0x33, 0x32, 0x29, 0x20, 0x25, 0x20
        /*00ad*/ 	.byte	0x34, 0x29, 0x20, 0x3d, 0x3d, 0x20, 0x28, 0x28, 0x28, 0x74, 0x6d, 0x65, 0x6d, 0x5f, 0x61, 0x64
        /*00bd*/ 	.byte	0x64, 0x72, 0x20, 0x3e, 0x3e, 0x20, 0x31, 0x36, 0x29, 0x20, 0x2f, 0x20, 0x33, 0x32, 0x29, 0x20
        /*00cd*/ 	.byte	0x25, 0x20, 0x34, 0x29, 0x00
	.type		__unnamed_1,@object
	.size		__unnamed_1,(__unnamed_2 - __unnamed_1)
__unnamed_1:
        /*00d2*/ 	.byte	0x61, 0x75, 0x74, 0x6f, 0x20, 0x63, 0x75, 0x74, 0x65, 0x3a, 0x3a, 0x61, 0x73, 0x5f, 0x70, 0x6f
        /* <DEDUP_REMOVED lines=24> */
        /*0262*/ 	.byte	0x34, 0x30, 0x39, 0x36, 0x3e, 0x3e, 0x3e, 0x3e, 0x5d, 0x00
	.type		__unnamed_2,@object
	.size		__unnamed_2,(.L_2 - __unnamed_2)
__unnamed_2:
        /* <DEDUP_REMOVED lines=42> */
        /*050c*/ 	.byte	0x3e, 0x3e, 0x5d, 0x00
.L_2:


//--------------------- .nv.shared._ZN7cutlass13device_kernelINS_4gemm6kernel13GemmUniversalIN4cute5tupleIJiiiiEEENS1_10collective13CollectiveMmaINS1_35MainloopSm100TmaUmmaWarpSpecializedILi3ELi2ELi4ENS5_IJNS4_1CILi1EEESB_SB_EEEEENS5_IJNSA_ILi128EEESE_SE_EEENS_10bfloat16_tENS5_IJlSB_lEEESG_NS5_IJSB_llEEENS4_8TiledMMAINS4_8MMA_AtomIJNS4_20SM100_MMA_F16BF16_SSISG_SG_fLi128ELi128ELNS4_4UMMA5MajorE0ELSN_1ELNSM_7ScaleInE0ELSO_0EEEEEENS4_6LayoutISC_NS5_IJNSA_ILi0EEESS_SS_EEEEENS5_IJNS4_10UnderscoreESV_SV_EEEEENS4_13SM90_TMA_LOADENS4_14ComposedLayoutINS4_7SwizzleILi3ELi4ELi3EEENS4_18smem_ptr_flag_bitsILi16EEENSR_INS5_IJNSA_ILi8EEENSA_ILi64EEEEEENS5_IJS15_SB_EEEEEEEvNS4_8identityESY_NSZ_IS11_S13_NSR_INS5_IJS15_S14_EEENS5_IJSB_S15_EEEEEEEvS1A_EENS_8epilogue10collective18CollectiveEpilogueINS1G_23Sm100TmaWarpSpecializedILi4ELi2ELi32ELb1ELb0EEEJSF_NS5_IJNSR_ISE_SB_EENSR_INSA_ILi32EEESB_EEEEESG_SH_SG_SH_NS1G_6fusion15FusionCallbacksIS1K_NS1P_17LinearCombinationISG_fSG_fLNS_15FloatRoundStyleE2EEESF_S1O_JEEENS4_5SM1004TMEM4LOAD26SM100_TMEM_LOAD_32dp32b32xESY_NSZ_INS10_ILi2ELi4ELi3EEES13_NSR_INS5_IJS14_S1M_EEENS5_IJS1M_SB_EEEEEEENS4_39AutoVectorizingCopyWithAssumedAlignmentILi128EEENS4_14SM90_TMA_STOREES23_S25_S25_EEEvvEEEEvNT_6ParamsE --------------------------
	.section	.nv.shared._ZN7cutlass13device_kernelINS_4gemm6kernel13GemmUniversalIN4cute5tupleIJiiiiEEENS1_10collective13CollectiveMmaINS1_35MainloopSm100TmaUmmaWarpSpecializedILi3ELi2ELi4ENS5_IJNS4_1CILi1EEESB_SB_EEEEENS5_IJNSA_ILi128EEESE_SE_EEENS_10bfloat16_tENS5_IJlSB_lEEESG_NS5_IJSB_llEEENS4_8TiledMMAINS4_8MMA_AtomIJNS4_20SM100_MMA_F16BF16_SSISG_SG_fLi128ELi128ELNS4_4UMMA5MajorE0ELSN_1ELNSM_7ScaleInE0ELSO_0EEEEEENS4_6LayoutISC_NS5_IJNSA_ILi0EEESS_SS_EEEEENS5_IJNS4_10UnderscoreESV_SV_EEEEENS4_13SM90_TMA_LOADENS4_14ComposedLayoutINS4_7SwizzleILi3ELi4ELi3EEENS4_18smem_ptr_flag_bitsILi16EEENSR_INS5_IJNSA_ILi8EEENSA_ILi64EEEEEENS5_IJS15_SB_EEEEEEEvNS4_8identityESY_NSZ_IS11_S13_NSR_INS5_IJS15_S14_EEENS5_IJSB_S15_EEEEEEEvS1A_EENS_8epilogue10collective18CollectiveEpilogueINS1G_23Sm100TmaWarpSpecializedILi4ELi2ELi32ELb1ELb0EEEJSF_NS5_IJNSR_ISE_SB_EENSR_INSA_ILi32EEESB_EEEEESG_SH_SG_SH_NS1G_6fusion15FusionCallbacksIS1K_NS1P_17LinearCombinationISG_fSG_fLNS_15FloatRoundStyleE2EEESF_S1O_JEEENS4_5SM1004TMEM4LOAD26SM100_TMEM_LOAD_32dp32b32xESY_NSZ_INS10_ILi2ELi4ELi3EEES13_NSR_INS5_IJS14_S1M_EEENS5_IJS1M_SB_EEEEEEENS4_39AutoVectorizingCopyWithAssumedAlignmentILi128EEENS4_14SM90_TMA_STOREES23_S25_S25_EEEvvEEEEvNT_6ParamsE,"aw",@nobits
	.sectionflags	@""
	.align	16
	.zero		1024


//--------------------- .nv.shared.reserved.0     --------------------------
	.section	.nv.shared.reserved.0,"aw",@nobits
	.weak		__nv_reservedSMEM_offset_0_alias
	.size		__nv_reservedSMEM_offset_0_alias, 0, 64
	.other		__nv_reservedSMEM_offset_0_alias,@"STO_CUDA_RESERVED_SHARED STV_DEFAULT"
__nv_reservedSMEM_offset_0_alias:
	.zero		0
.nv.shared.reserved.0:
	.zero		64
	.weak		__nv_reservedSMEM_tcgen05_partition
	.type		__nv_reservedSMEM_tcgen05_partition,@object
	.size		__nv_reservedSMEM_tcgen05_partition,(.L_0 - __nv_reservedSMEM_tcgen05_partition)
__nv_reservedSMEM_tcgen05_partition:
	.zero		32
.L_0:


//--------------------- .nv.global                --------------------------
	.section	.nv.global,"aw",@nobits
.nv.global:
	.type		_ZN40_INTERNAL_dd24a451_4_k_cu_65fe92e2_341154cute1_E,@object
	.size		_ZN40_INTERNAL_dd24a451_4_k_cu_65fe92e2_341154cute1_E,(_ZN40_INTERNAL_dd24a451_4_k_cu_65fe92e2_341154cuda3std3__45__cpo6cbeginE - _ZN40_INTERNAL_dd24a451_4_k_cu_65fe92e2_341154cute1_E)
_ZN40_INTERNAL_dd24a451_4_k_cu_65fe92e2_341154cute1_E:
	.zero		1
	.type		_ZN40_INTERNAL_dd24a451_4_k_cu_65fe92e2_341154cuda3std3__45__cpo6cbeginE,@object
	.size		_ZN40_INTERNAL_dd24a451_4_k_cu_65fe92e2_341154cuda3std3__45__cpo6cbeginE,(_ZN40_INTERNAL_dd24a451_4_k_cu_65fe92e2_341154cuda3std3__48in_placeE - _ZN40_INTERNAL_dd24a451_4_k_cu_65fe92e2_341154cuda3std3__45__cpo6cbeginE)
_ZN40_INTERNAL_dd24a451_4_k_cu_65fe92e2_341154cuda3std3__45__cpo6cbeginE:
	.zero		1
	.type		_ZN40_INTERNAL_dd24a451_4_k_cu_65fe92e2_341154cuda3std3__48in_placeE,@object
	.size		_ZN40_INTERNAL_dd24a451_4_k_cu_65fe92e2_341154cuda3std3__48in_placeE,(_ZN40_INTERNAL_dd24a451_4_k_cu_65fe92e2_341154cuda3std6ranges3__45__cpo9iter_moveE - _ZN40_INTERNAL_dd24a451_4_k_cu_65fe92e2_341154cuda3std3__48in_placeE)
_ZN40_INTERNAL_dd24a451_4_k_cu_65fe92e2_341154cuda3std3__48in_placeE:
	.zero		1
	.type		_ZN40_INTERNAL_dd24a451_4_k_cu_65fe92e2_341154cuda3std6ranges3__45__cpo9iter_moveE,@object
	.size		_ZN40_INTERNAL_dd24a451_4_k_cu_65fe92e2_341154cuda3std6ranges3__45__cpo9iter_moveE,(_ZN40_INTERNAL_dd24a451_4_k_cu_65fe92e2_341154cuda3std3__45__cpo5beginE - _ZN40_INTERNAL_dd24a451_4_k_cu_65fe92e2_341154cuda3std6ranges3__45__cpo9iter_moveE)
_ZN40_INTERNAL_dd24a451_4_k_cu_65fe92e2_341154cuda3std6ranges3__45__cpo9iter_moveE:
	.zero		1
	.type		_ZN40_INTERNAL_dd24a451_4_k_cu_65fe92e2_341154cuda3std3__45__cpo5beginE,@object
	.size		_ZN40_INTERNAL_dd24a451_4_k_cu_65fe92e2_341154cuda3std3__45__cpo5beginE,(_ZN40_INTERNAL_dd24a451_4_k_cu_65fe92e2_341154cuda3std3__442_GLOBAL__N__dd24a451_4_k_cu_65fe92e2_341156ignoreE - _ZN40_INTERNAL_dd24a451_4_k_cu_65fe92e2_341154cuda3std3__45__cpo5beginE)
_ZN40_INTERNAL_dd24a451_4_k_cu_65fe92e2_341154cuda3std3__45__cpo5beginE:
	.zero		1
	.type		_ZN40_INTERNAL_dd24a451_4_k_cu_65fe92e2_341154cuda3std3__442_GLOBAL__N__dd24a451_4_k_cu_65fe92e2_341156ignoreE,@object
	.size		_ZN40_INTERNAL_dd24a451_4_k_cu_65fe92e2_341154cuda3std3__442_GLOBAL__N__dd24a451_4_k_cu_65fe92e2_341156ignoreE,(_ZN40_INTERNAL_dd24a451_4_k_cu_65fe92e2_341154cute7productE - _ZN40_INTERNAL_dd24a451_4_k_cu_65fe92e2_341154cuda3std3__442_GLOBAL__N__dd24a451_4_k_cu_65fe92e2_341156ignoreE)
_ZN40_INTERNAL_dd24a451_4_k_cu_65fe92e2_341154cuda3std3__442_GLOBAL__N__dd24a451_4_k_cu_65fe92e2_341156ignoreE:
	.zero		1
	.type		_ZN40_INTERNAL_dd24a451_4_k_cu_65fe92e2_341154cute7productE,@object
	.size		_ZN40_INTERNAL_dd24a451_4_k_cu_65fe92e2_341154cute7productE,(_ZN40_INTERNAL_dd24a451_4_k_cu_65fe92e2_341154cuda3std3__45__cpo3endE - _ZN40_INTERNAL_dd24a451_4_k_cu_65fe92e2_341154cute7productE)
_ZN40_INTERNAL_dd24a451_4_k_cu_65fe92e2_341154cute7productE:
	.zero		1
	.type		_ZN40_INTERNAL_dd24a451_4_k_cu_65fe92e2_341154cuda3std3__45__cpo3endE,@object
	.size		_ZN40_INTERNAL_dd24a451_4_k_cu_65fe92e2_341154cuda3std3__45__cpo3endE,(_ZN40_INTERNAL_dd24a451_4_k_cu_65fe92e2_341154cuda3std3__419piecewise_constructE - _ZN40_INTERNAL_dd24a451_4_k_cu_65fe92e2_341154cuda3std3__45__cpo3endE)
_ZN40_INTERNAL_dd24a451_4_k_cu_65fe92e2_341154cuda3std3__45__cpo3endE:
	.zero		1
	.type		_ZN40_INTERNAL_dd24a451_4_k_cu_65fe92e2_341154cuda3std3__419piecewise_constructE,@object
	.size		_ZN40_INTERNAL_dd24a451_4_k_cu_65fe92e2_341154cuda3std3__419piecewise_constructE,(_ZN40_INTERNAL_dd24a451_4_k_cu_65fe92e2_341154cuda3std3__45__cpo4cendE - _ZN40_INTERNAL_dd24a451_4_k_cu_65fe92e2_341154cuda3std3__419piecewise_constructE)
_ZN40_INTERNAL_dd24a451_4_k_cu_65fe92e2_341154cuda3std3__419piecewise_constructE:
	.zero		1
	.type		_ZN40_INTERNAL_dd24a451_4_k_cu_65fe92e2_341154cuda3std3__45__cpo4cendE,@object
	.size		_ZN40_INTERNAL_dd24a451_4_k_cu_65fe92e2_341154cuda3std3__45__cpo4cendE,(_ZN40_INTERNAL_dd24a451_4_k_cu_65fe92e2_341154cuda3std6ranges3__45__cpo4swapE - _ZN40_INTERNAL_dd24a451_4_k_cu_65fe92e2_341154cuda3std3__45__cpo4cendE)
_ZN40_INTERNAL_dd24a451_4_k_cu_65fe92e2_341154cuda3std3__45__cpo4cendE:
	.zero		1
	.type		_ZN40_INTERNAL_dd24a451_4_k_cu_65fe92e2_341154cuda3std6ranges3__45__cpo4swapE,@object
	.size		_ZN40_INTERNAL_dd24a451_4_k_cu_65fe92e2_341154cuda3std6ranges3__45__cpo4swapE,(.L_10 - _ZN40_INTERNAL_dd24a451_4_k_cu_65fe92e2_341154cuda3std6ranges3__45__cpo4swapE)
_ZN40_INTERNAL_dd24a451_4_k_cu_65fe92e2_341154cuda3std6ranges3__45__cpo4swapE:
	.zero		1
.L_10:


//--------------------- .nv.constant0._ZN7cutlass13device_kernelINS_4gemm6kernel13GemmUniversalIN4cute5tupleIJiiiiEEENS1_10collective13CollectiveMmaINS1_35MainloopSm100TmaUmmaWarpSpecializedILi3ELi2ELi4ENS5_IJNS4_1CILi1EEESB_SB_EEEEENS5_IJNSA_ILi128EEESE_SE_EEENS_10bfloat16_tENS5_IJlSB_lEEESG_NS5_IJSB_llEEENS4_8TiledMMAINS4_8MMA_AtomIJNS4_20SM100_MMA_F16BF16_SSISG_SG_fLi128ELi128ELNS4_4UMMA5MajorE0ELSN_1ELNSM_7ScaleInE0ELSO_0EEEEEENS4_6LayoutISC_NS5_IJNSA_ILi0EEESS_SS_EEEEENS5_IJNS4_10UnderscoreESV_SV_EEEEENS4_13SM90_TMA_LOADENS4_14ComposedLayoutINS4_7SwizzleILi3ELi4ELi3EEENS4_18smem_ptr_flag_bitsILi16EEENSR_INS5_IJNSA_ILi8EEENSA_ILi64EEEEEENS5_IJS15_SB_EEEEEEEvNS4_8identityESY_NSZ_IS11_S13_NSR_INS5_IJS15_S14_EEENS5_IJSB_S15_EEEEEEEvS1A_EENS_8epilogue10collective18CollectiveEpilogueINS1G_23Sm100TmaWarpSpecializedILi4ELi2ELi32ELb1ELb0EEEJSF_NS5_IJNSR_ISE_SB_EENSR_INSA_ILi32EEESB_EEEEESG_SH_SG_SH_NS1G_6fusion15FusionCallbacksIS1K_NS1P_17LinearCombinationISG_fSG_fLNS_15FloatRoundStyleE2EEESF_S1O_JEEENS4_5SM1004TMEM4LOAD26SM100_TMEM_LOAD_32dp32b32xESY_NSZ_INS10_ILi2ELi4ELi3EEES13_NSR_INS5_IJS14_S1M_EEENS5_IJS1M_SB_EEEEEEENS4_39AutoVectorizingCopyWithAssumedAlignmentILi128EEENS4_14SM90_TMA_STOREES23_S25_S25_EEEvvEEEEvNT_6ParamsE --------------------------
	.section	.nv.constant0._ZN7cutlass13device_kernelINS_4gemm6kernel13GemmUniversalIN4cute5tupleIJiiiiEEENS1_10collective13CollectiveMmaINS1_35MainloopSm100TmaUmmaWarpSpecializedILi3ELi2ELi4ENS5_IJNS4_1CILi1EEESB_SB_EEEEENS5_IJNSA_ILi128EEESE_SE_EEENS_10bfloat16_tENS5_IJlSB_lEEESG_NS5_IJSB_llEEENS4_8TiledMMAINS4_8MMA_AtomIJNS4_20SM100_MMA_F16BF16_SSISG_SG_fLi128ELi128ELNS4_4UMMA5MajorE0ELSN_1ELNSM_7ScaleInE0ELSO_0EEEEEENS4_6LayoutISC_NS5_IJNSA_ILi0EEESS_SS_EEEEENS5_IJNS4_10UnderscoreESV_SV_EEEEENS4_13SM90_TMA_LOADENS4_14ComposedLayoutINS4_7SwizzleILi3ELi4ELi3EEENS4_18smem_ptr_flag_bitsILi16EEENSR_INS5_IJNSA_ILi8EEENSA_ILi64EEEEEENS5_IJS15_SB_EEEEEEEvNS4_8identityESY_NSZ_IS11_S13_NSR_INS5_IJS15_S14_EEENS5_IJSB_S15_EEEEEEEvS1A_EENS_8epilogue10collective18CollectiveEpilogueINS1G_23Sm100TmaWarpSpecializedILi4ELi2ELi32ELb1ELb0EEEJSF_NS5_IJNSR_ISE_SB_EENSR_INSA_ILi32EEESB_EEEEESG_SH_SG_SH_NS1G_6fusion15FusionCallbacksIS1K_NS1P_17LinearCombinationISG_fSG_fLNS_15FloatRoundStyleE2EEESF_S1O_JEEENS4_5SM1004TMEM4LOAD26SM100_TMEM_LOAD_32dp32b32xESY_NSZ_INS10_ILi2ELi4ELi3EEES13_NSR_INS5_IJS14_S1M_EEENS5_IJS1M_SB_EEEEEEENS4_39AutoVectorizingCopyWithAssumedAlignmentILi128EEENS4_14SM90_TMA_STOREES23_S25_S25_EEEvvEEEEvNT_6ParamsE,"a",@progbits
	.sectionflags	@""
	.align	4
.nv.constant0._ZN7cutlass13device_kernelINS_4gemm6kernel13GemmUniversalIN4cute5tupleIJiiiiEEENS1_10collective13CollectiveMmaINS1_35MainloopSm100TmaUmmaWarpSpecializedILi3ELi2ELi4ENS5_IJNS4_1CILi1EEESB_SB_EEEEENS5_IJNSA_ILi128EEESE_SE_EEENS_10bfloat16_tENS5_IJlSB_lEEESG_NS5_IJSB_llEEENS4_8TiledMMAINS4_8MMA_AtomIJNS4_20SM100_MMA_F16BF16_SSISG_SG_fLi128ELi128ELNS4_4UMMA5MajorE0ELSN_1ELNSM_7ScaleInE0ELSO_0EEEEEENS4_6LayoutISC_NS5_IJNSA_ILi0EEESS_SS_EEEEENS5_IJNS4_10UnderscoreESV_SV_EEEEENS4_13SM90_TMA_LOADENS4_14ComposedLayoutINS4_7SwizzleILi3ELi4ELi3EEENS4_18smem_ptr_flag_bitsILi16EEENSR_INS5_IJNSA_ILi8EEENSA_ILi64EEEEEENS5_IJS15_SB_EEEEEEEvNS4_8identityESY_NSZ_IS11_S13_NSR_INS5_IJS15_S14_EEENS5_IJSB_S15_EEEEEEEvS1A_EENS_8epilogue10collective18CollectiveEpilogueINS1G_23Sm100TmaWarpSpecializedILi4ELi2ELi32ELb1ELb0EEEJSF_NS5_IJNSR_ISE_SB_EENSR_INSA_ILi32EEESB_EEEEESG_SH_SG_SH_NS1G_6fusion15FusionCallbacksIS1K_NS1P_17LinearCombinationISG_fSG_fLNS_15FloatRoundStyleE2EEESF_S1O_JEEENS4_5SM1004TMEM4LOAD26SM100_TMEM_LOAD_32dp32b32xESY_NSZ_INS10_ILi2ELi4ELi3EEES13_NSR_INS5_IJS14_S1M_EEENS5_IJS1M_SB_EEEEEEENS4_39AutoVectorizingCopyWithAssumedAlignmentILi128EEENS4_14SM90_TMA_STOREES23_S25_S25_EEEvvEEEEvNT_6ParamsE:
	.zero		2944


//--------------------- SYMBOLS --------------------------

	.type		.nv.reservedSmem.offset0,@object
	.size		.nv.reservedSmem.offset0,0x4
	.type		.nv.reservedSmem.cap,@object
	.size		.nv.reservedSmem.cap,0x4
	.type		__assertfail,@function
